//
// Generated by NVIDIA NVVM Compiler
//
// Compiler Build ID: CL-36424714
// Cuda compilation tools, release 13.0, V13.0.88
// Based on NVVM 20.0.0
//

.version 9.0
.target sm_100
.address_size 64

	// .globl	_Z8winogradP7ushort4P6__halfPjS2_S3_
// _ZZ8winogradP7ushort4P6__halfPjS2_S3_E8s_output has been demoted
// _ZZ8winogradP7ushort4P6__halfPjS2_S3_E6s_GfGT has been demoted

.visible .entry _Z8winogradP7ushort4P6__halfPjS2_S3_(
	.param .u64 .ptr .align 1 _Z8winogradP7ushort4P6__halfPjS2_S3__param_0,
	.param .u64 .ptr .align 1 _Z8winogradP7ushort4P6__halfPjS2_S3__param_1,
	.param .u64 .ptr .align 1 _Z8winogradP7ushort4P6__halfPjS2_S3__param_2,
	.param .u64 .ptr .align 1 _Z8winogradP7ushort4P6__halfPjS2_S3__param_3,
	.param .u64 .ptr .align 1 _Z8winogradP7ushort4P6__halfPjS2_S3__param_4
)
{
	.local .align 16 .b8 	__local_depot0[64];
	.reg .b64 	%SP;
	.reg .b64 	%SPL;
	.reg .pred 	%p<161>;
	.reg .b16 	%rs<143>;
	.reg .b32 	%r<1052>;
	.reg .b64 	%rd<88>;
	// demoted variable
	.shared .align 2 .b8 _ZZ8winogradP7ushort4P6__halfPjS2_S3_E8s_output[9216];
	// demoted variable
	.shared .align 2 .b8 _ZZ8winogradP7ushort4P6__halfPjS2_S3_E6s_GfGT[2048];
	mov.u64 	%SPL, __local_depot0;
	ld.param.u64 	%rd13, [_Z8winogradP7ushort4P6__halfPjS2_S3__param_3];
	cvta.to.global.u64 	%rd1, %rd13;
	add.u64 	%rd2, %SPL, 0;
	mov.u32 	%r1, %tid.x;
	mov.u32 	%r315, %ntid.x;
	mov.u32 	%r316, %ntid.y;
	mul.lo.s32 	%r2, %r315, %r316;
	add.s32 	%r3, %r1, %r2;
	max.u32 	%r317, %r3, 1024;
	setp.lt.u32 	%p2, %r3, 1024;
	selp.u32 	%r318, 1, 0, %p2;
	add.s32 	%r319, %r3, %r318;
	sub.s32 	%r320, %r317, %r319;
	div.u32 	%r321, %r320, %r2;
	add.s32 	%r4, %r321, %r318;
	and.b32  	%r322, %r4, 3;
	setp.eq.s32 	%p3, %r322, 3;
	mov.u32 	%r997, %r1;
	@%p3 bra 	$L__BB0_3;
	add.s32 	%r324, %r4, 1;
	and.b32  	%r5, %r324, 3;
	mov.b32 	%r996, 0;
	mov.u32 	%r997, %r1;
$L__BB0_2:
	.pragma "nounroll";
	shl.b32 	%r325, %r997, 1;
	mov.u32 	%r326, _ZZ8winogradP7ushort4P6__halfPjS2_S3_E6s_GfGT;
	add.s32 	%r327, %r326, %r325;
	mul.wide.u32 	%rd15, %r997, 2;
	add.s64 	%rd16, %rd1, %rd15;
	ld.global.u16 	%rs1, [%rd16];
	st.shared.u16 	[%r327], %rs1;
	add.s32 	%r997, %r997, %r2;
	add.s32 	%r996, %r996, 1;
	setp.ne.s32 	%p4, %r996, %r5;
	@%p4 bra 	$L__BB0_2;
$L__BB0_3:
	setp.lt.u32 	%p5, %r4, 3;
	@%p5 bra 	$L__BB0_6;
	mov.u32 	%r329, _ZZ8winogradP7ushort4P6__halfPjS2_S3_E6s_GfGT;
	shl.b32 	%r332, %r2, 1;
$L__BB0_5:
	shl.b32 	%r328, %r997, 1;
	add.s32 	%r330, %r329, %r328;
	mul.wide.u32 	%rd17, %r997, 2;
	add.s64 	%rd18, %rd1, %rd17;
	ld.global.u16 	%rs2, [%rd18];
	st.shared.u16 	[%r330], %rs2;
	add.s32 	%r331, %r997, %r2;
	add.s32 	%r333, %r330, %r332;
	mul.wide.u32 	%rd19, %r331, 2;
	add.s64 	%rd20, %rd1, %rd19;
	ld.global.u16 	%rs3, [%rd20];
	st.shared.u16 	[%r333], %rs3;
	add.s32 	%r334, %r331, %r2;
	add.s32 	%r335, %r333, %r332;
	mul.wide.u32 	%rd21, %r334, 2;
	add.s64 	%rd22, %rd1, %rd21;
	ld.global.u16 	%rs4, [%rd22];
	st.shared.u16 	[%r335], %rs4;
	add.s32 	%r336, %r334, %r2;
	add.s32 	%r337, %r335, %r332;
	mul.wide.u32 	%rd23, %r336, 2;
	add.s64 	%rd24, %rd1, %rd23;
	ld.global.u16 	%rs5, [%rd24];
	st.shared.u16 	[%r337], %rs5;
	add.s32 	%r997, %r336, %r2;
	setp.lt.u32 	%p6, %r997, 1024;
	@%p6 bra 	$L__BB0_5;
$L__BB0_6:
	ld.param.u64 	%rd87, [_Z8winogradP7ushort4P6__halfPjS2_S3__param_4];
	ld.param.u64 	%rd86, [_Z8winogradP7ushort4P6__halfPjS2_S3__param_2];
	ld.param.u64 	%rd84, [_Z8winogradP7ushort4P6__halfPjS2_S3__param_0];
	cvta.to.global.u64 	%rd25, %rd84;
	and.b32  	%r346, %r1, 31;
	shr.u32 	%r347, %r1, 5;
	mov.u32 	%r348, %ctaid.x;
	mul.lo.s32 	%r349, %r348, 192;
	mov.u32 	%r350, %ctaid.y;
	mul.lo.s32 	%r351, %r350, 9216;
	mad.lo.s32 	%r13, %r348, 768, %r351;
	mad.lo.s32 	%r352, %r350, 2352, %r349;
	add.s32 	%r353, %r352, %r346;
	mad.lo.s32 	%r354, %r347, 24, %r353;
	and.b32  	%r355, %r1, 3;
	shr.u32 	%r356, %r346, 2;
	mad.lo.s32 	%r357, %r355, 784, %r354;
	mul.wide.s32 	%rd26, %r357, 8;
	add.s64 	%rd27, %rd25, %rd26;
	ld.global.v4.u16 	{%rs6, %rs7, %rs8, %rs9}, [%rd27];
	cvt.u32.u16 	%r358, %rs6;
	shl.b32 	%r359, %r358, 16;
	ld.global.v4.u16 	{%rs10, %rs11, %rs12, %rs13}, [%rd27+3136];
	cvt.u32.u16 	%r360, %rs10;
	or.b32  	%r361, %r359, %r360;
	cvt.u32.u16 	%r362, %rs7;
	shl.b32 	%r363, %r362, 16;
	cvt.u32.u16 	%r364, %rs11;
	or.b32  	%r365, %r363, %r364;
	cvt.u32.u16 	%r366, %rs8;
	shl.b32 	%r367, %r366, 16;
	cvt.u32.u16 	%r368, %rs12;
	or.b32  	%r369, %r367, %r368;
	cvt.u32.u16 	%r370, %rs9;
	shl.b32 	%r371, %r370, 16;
	cvt.u32.u16 	%r372, %rs13;
	or.b32  	%r373, %r371, %r372;
	shl.b32 	%r374, %r1, 1;
	and.b32  	%r375, %r374, 6;
	add.s32 	%r376, %r374, 2;
	and.b32  	%r377, %r376, 6;
	mad.lo.s32 	%r378, %r377, 392, %r354;
	mul.wide.s32 	%rd28, %r378, 8;
	add.s64 	%rd29, %rd25, %rd28;
	ld.global.v4.u16 	{%rs14, %rs15, %rs16, %rs17}, [%rd29];
	cvt.u32.u16 	%r379, %rs14;
	shl.b32 	%r380, %r379, 16;
	add.s32 	%r381, %r374, 3;
	and.b32  	%r382, %r381, 7;
	mad.lo.s32 	%r383, %r382, 392, %r354;
	mul.wide.s32 	%rd30, %r383, 8;
	add.s64 	%rd31, %rd25, %rd30;
	ld.global.v4.u16 	{%rs18, %rs19, %rs20, %rs21}, [%rd31];
	cvt.u32.u16 	%r384, %rs18;
	or.b32  	%r385, %r380, %r384;
	cvt.u32.u16 	%r386, %rs15;
	shl.b32 	%r387, %r386, 16;
	cvt.u32.u16 	%r388, %rs19;
	or.b32  	%r389, %r387, %r388;
	cvt.u32.u16 	%r390, %rs16;
	shl.b32 	%r391, %r390, 16;
	cvt.u32.u16 	%r392, %rs20;
	or.b32  	%r393, %r391, %r392;
	cvt.u32.u16 	%r394, %rs17;
	shl.b32 	%r395, %r394, 16;
	cvt.u32.u16 	%r396, %rs21;
	or.b32  	%r397, %r395, %r396;
	xor.b32  	%r398, %r375, 4;
	mad.lo.s32 	%r399, %r398, 392, %r354;
	mul.wide.s32 	%rd32, %r399, 8;
	add.s64 	%rd33, %rd25, %rd32;
	ld.global.v4.u16 	{%rs22, %rs23, %rs24, %rs25}, [%rd33];
	cvt.u32.u16 	%r400, %rs22;
	shl.b32 	%r401, %r400, 16;
	add.s32 	%r402, %r374, 5;
	and.b32  	%r403, %r402, 7;
	mad.lo.s32 	%r404, %r403, 392, %r354;
	mul.wide.s32 	%rd34, %r404, 8;
	add.s64 	%rd35, %rd25, %rd34;
	ld.global.v4.u16 	{%rs26, %rs27, %rs28, %rs29}, [%rd35];
	cvt.u32.u16 	%r405, %rs26;
	or.b32  	%r406, %r401, %r405;
	cvt.u32.u16 	%r407, %rs23;
	shl.b32 	%r408, %r407, 16;
	cvt.u32.u16 	%r409, %rs27;
	or.b32  	%r410, %r408, %r409;
	cvt.u32.u16 	%r411, %rs24;
	shl.b32 	%r412, %r411, 16;
	cvt.u32.u16 	%r413, %rs28;
	or.b32  	%r414, %r412, %r413;
	cvt.u32.u16 	%r415, %rs25;
	shl.b32 	%r416, %r415, 16;
	cvt.u32.u16 	%r417, %rs29;
	or.b32  	%r418, %r416, %r417;
	add.s32 	%r419, %r374, 6;
	and.b32  	%r420, %r419, 6;
	mad.lo.s32 	%r421, %r420, 392, %r354;
	mul.wide.s32 	%rd36, %r421, 8;
	add.s64 	%rd37, %rd25, %rd36;
	ld.global.v4.u16 	{%rs30, %rs31, %rs32, %rs33}, [%rd37];
	cvt.u32.u16 	%r422, %rs30;
	shl.b32 	%r423, %r422, 16;
	add.s32 	%r424, %r374, -1;
	and.b32  	%r425, %r424, 7;
	mad.lo.s32 	%r426, %r425, 392, %r354;
	mul.wide.s32 	%rd38, %r426, 8;
	add.s64 	%rd39, %rd25, %rd38;
	ld.global.v4.u16 	{%rs34, %rs35, %rs36, %rs37}, [%rd39];
	cvt.u32.u16 	%r427, %rs34;
	or.b32  	%r428, %r423, %r427;
	cvt.u32.u16 	%r429, %rs31;
	shl.b32 	%r430, %r429, 16;
	cvt.u32.u16 	%r431, %rs35;
	or.b32  	%r432, %r430, %r431;
	cvt.u32.u16 	%r433, %rs32;
	shl.b32 	%r434, %r433, 16;
	cvt.u32.u16 	%r435, %rs36;
	or.b32  	%r436, %r434, %r435;
	cvt.u32.u16 	%r437, %rs33;
	shl.b32 	%r438, %r437, 16;
	cvt.u32.u16 	%r439, %rs37;
	or.b32  	%r440, %r438, %r439;
	shfl.sync.idx.b32	%r441|%p7, %r361, %r346, 7199, -1;
	shl.b32 	%r442, %r1, 4;
	cvt.u64.u32 	%rd40, %r442;
	and.b64  	%rd41, %rd40, 48;
	add.s64 	%rd42, %rd2, %rd41;
	st.local.u32 	[%rd42], %r441;
	shfl.sync.idx.b32	%r443|%p8, %r365, %r346, 7199, -1;
	st.local.u32 	[%rd42+4], %r443;
	shfl.sync.idx.b32	%r444|%p9, %r369, %r346, 7199, -1;
	st.local.u32 	[%rd42+8], %r444;
	shfl.sync.idx.b32	%r445|%p10, %r373, %r346, 7199, -1;
	st.local.u32 	[%rd42+12], %r445;
	add.s32 	%r446, %r346, 3;
	shfl.sync.idx.b32	%r447|%p11, %r385, %r446, 7199, -1;
	add.s32 	%r448, %r442, 48;
	cvt.u64.u32 	%rd43, %r448;
	and.b64  	%rd44, %rd43, 48;
	add.s64 	%rd45, %rd2, %rd44;
	st.local.u32 	[%rd45], %r447;
	shfl.sync.idx.b32	%r449|%p12, %r389, %r446, 7199, -1;
	add.s32 	%r450, %r442, 52;
	cvt.u64.u32 	%rd46, %r450;
	and.b64  	%rd47, %rd46, 52;
	add.s64 	%rd48, %rd2, %rd47;
	st.local.u32 	[%rd48], %r449;
	shfl.sync.idx.b32	%r451|%p13, %r393, %r446, 7199, -1;
	add.s32 	%r452, %r442, 56;
	cvt.u64.u32 	%rd49, %r452;
	and.b64  	%rd50, %rd49, 56;
	add.s64 	%rd51, %rd2, %rd50;
	st.local.u32 	[%rd51], %r451;
	shfl.sync.idx.b32	%r453|%p14, %r397, %r446, 7199, -1;
	st.local.u32 	[%rd48+8], %r453;
	add.s32 	%r454, %r346, 2;
	shfl.sync.idx.b32	%r455|%p15, %r406, %r454, 7199, -1;
	xor.b64  	%rd52, %rd41, 32;
	add.s64 	%rd53, %rd2, %rd52;
	st.local.u32 	[%rd53], %r455;
	shfl.sync.idx.b32	%r456|%p16, %r410, %r454, 7199, -1;
	add.s32 	%r457, %r442, 36;
	cvt.u64.u32 	%rd54, %r457;
	and.b64  	%rd55, %rd54, 52;
	add.s64 	%rd56, %rd2, %rd55;
	st.local.u32 	[%rd56], %r456;
	shfl.sync.idx.b32	%r458|%p17, %r414, %r454, 7199, -1;
	add.s32 	%r459, %r442, 40;
	cvt.u64.u32 	%rd57, %r459;
	and.b64  	%rd58, %rd57, 56;
	add.s64 	%rd59, %rd2, %rd58;
	st.local.u32 	[%rd59], %r458;
	shfl.sync.idx.b32	%r460|%p18, %r418, %r454, 7199, -1;
	st.local.u32 	[%rd56+8], %r460;
	add.s32 	%r461, %r346, 1;
	shfl.sync.idx.b32	%r462|%p19, %r428, %r461, 7199, -1;
	add.s32 	%r463, %r442, 16;
	cvt.u64.u32 	%rd60, %r463;
	and.b64  	%rd61, %rd60, 48;
	add.s64 	%rd62, %rd2, %rd61;
	st.local.u32 	[%rd62], %r462;
	shfl.sync.idx.b32	%r464|%p20, %r432, %r461, 7199, -1;
	add.s32 	%r465, %r442, 20;
	cvt.u64.u32 	%rd63, %r465;
	and.b64  	%rd64, %rd63, 52;
	add.s64 	%rd65, %rd2, %rd64;
	st.local.u32 	[%rd65], %r464;
	shfl.sync.idx.b32	%r466|%p21, %r436, %r461, 7199, -1;
	add.s32 	%r467, %r442, 24;
	cvt.u64.u32 	%rd66, %r467;
	and.b64  	%rd67, %rd66, 56;
	add.s64 	%rd68, %rd2, %rd67;
	st.local.u32 	[%rd68], %r466;
	shfl.sync.idx.b32	%r468|%p22, %r440, %r461, 7199, -1;
	st.local.u32 	[%rd65+8], %r468;
	shl.b32 	%r469, %r1, 3;
	and.b32  	%r470, %r469, 24;
	or.b32  	%r471, %r470, %r356;
	cvta.to.global.u64 	%rd69, %rd86;
	mul.wide.u32 	%rd70, %r471, 4;
	add.s64 	%rd3, %rd69, %rd70;
	shr.u32 	%r472, %r346, 3;
	or.b32  	%r14, %r470, %r472;
	or.b32  	%r15, %r14, 4;
	and.b32  	%r16, %r1, 4;
	setp.ne.s32 	%p23, %r16, 0;
	shl.b32 	%r473, %r356, 7;
	shl.b32 	%r474, %r1, 5;
	and.b32  	%r475, %r474, 96;
	or.b32  	%r17, %r473, %r475;
	cvta.to.global.u64 	%rd71, %rd87;
	add.s64 	%rd4, %rd71, %rd70;
	setp.ne.s32 	%p24, %r355, 3;
	setp.lt.u32 	%p25, %r346, 24;
	and.pred  	%p1, %p24, %p25;
	cvt.u16.u32 	%rs38, %r347;
	mov.b16 	%rs39, 768;
	mov.b32 	%r476, {%rs39, %rs38};
	prmt.b32 	%r477, %r478, %r479, 0x3340U;
	prmt.b32 	%r480, %r356, 96, 0x3340U;
	prmt.b32 	%r481, %r480, %r477, 0x5410U;
	mov.b32 	%r344, 0;
	dp2a.lo.u32.u32 	%r482, %r476, %r481, %r344;
	add.s32 	%r18, %r475, %r482;
	ld.local.v2.u32 	{%r340, %r341}, [%rd2];
	ld.global.u32 	%r19, [%rd3];
	// begin inline asm
	mma.sync.aligned.m16n8k8.row.col.f16.f16.f16.f16 {%r338, %r339},{%r340, %r341},{%r19},{%r344, %r344};
	// end inline asm
	shfl.sync.idx.b32	%r20|%p26, %r338, %r14, 31, -1;
	shfl.sync.idx.b32	%r21|%p27, %r338, %r15, 31, -1;
	shfl.sync.idx.b32	%r22|%p28, %r339, %r14, 31, -1;
	shfl.sync.idx.b32	%r23|%p29, %r339, %r15, 31, -1;
	@%p23 bra 	$L__BB0_8;
	shl.b32 	%r487, %r20, 16;
	and.b32  	%r488, %r21, 65535;
	or.b32  	%r999, %r488, %r487;
	shl.b32 	%r489, %r22, 16;
	and.b32  	%r490, %r23, 65535;
	or.b32  	%r1000, %r490, %r489;
	bra.uni 	$L__BB0_9;
$L__BB0_8:
	and.b32  	%r483, %r20, -65536;
	shr.u32 	%r484, %r21, 16;
	or.b32  	%r999, %r484, %r483;
	and.b32  	%r485, %r22, -65536;
	shr.u32 	%r486, %r23, 16;
	or.b32  	%r1000, %r486, %r485;
$L__BB0_9:
	setp.ne.s32 	%p30, %r16, 0;
	mov.b32 	%r497, 0;
	// begin inline asm
	mma.sync.aligned.m16n8k8.row.col.f16.f16.f16.f16 {%r491, %r492},{%r999, %r1000},{%r19},{%r497, %r497};
	// end inline asm
	{ .reg .b16 tmp; mov.b32 {tmp, %rs41}, %r491; }
	shl.b32 	%r498, %r17, 1;
	mov.u32 	%r499, _ZZ8winogradP7ushort4P6__halfPjS2_S3_E6s_GfGT;
	add.s32 	%r30, %r499, %r498;
	ld.shared.u16 	%rs42, [%r30+32];
	// begin inline asm
	{mul.f16 %rs40,%rs41,%rs42;
}
	// end inline asm
	cvt.u16.u32 	%rs44, %r491;
	ld.shared.u16 	%rs45, [%r30];
	// begin inline asm
	{mul.f16 %rs43,%rs44,%rs45;
}
	// end inline asm
	{ .reg .b16 tmp; mov.b32 {tmp, %rs47}, %r492; }
	ld.shared.u16 	%rs48, [%r30+34];
	// begin inline asm
	{mul.f16 %rs46,%rs47,%rs48;
}
	// end inline asm
	cvt.u16.u32 	%rs50, %r492;
	ld.shared.u16 	%rs51, [%r30+2];
	// begin inline asm
	{mul.f16 %rs49,%rs50,%rs51;
}
	// end inline asm
	cvt.u32.u16 	%r500, %rs40;
	cvt.u32.u16 	%r501, %rs43;
	shl.b32 	%r502, %r500, 16;
	or.b32  	%r503, %r502, %r501;
	cvt.u32.u16 	%r504, %rs46;
	cvt.u32.u16 	%r505, %rs49;
	shl.b32 	%r506, %r504, 16;
	or.b32  	%r507, %r506, %r505;
	shfl.sync.idx.b32	%r31|%p31, %r503, %r14, 31, -1;
	shfl.sync.idx.b32	%r32|%p32, %r503, %r15, 31, -1;
	shfl.sync.idx.b32	%r33|%p33, %r507, %r14, 31, -1;
	shfl.sync.idx.b32	%r34|%p34, %r507, %r15, 31, -1;
	@%p30 bra 	$L__BB0_11;
	shl.b32 	%r512, %r31, 16;
	and.b32  	%r513, %r32, 65535;
	or.b32  	%r1001, %r513, %r512;
	shl.b32 	%r514, %r33, 16;
	and.b32  	%r515, %r34, 65535;
	or.b32  	%r1002, %r515, %r514;
	bra.uni 	$L__BB0_12;
$L__BB0_11:
	and.b32  	%r508, %r31, -65536;
	shr.u32 	%r509, %r32, 16;
	or.b32  	%r1001, %r509, %r508;
	and.b32  	%r510, %r33, -65536;
	shr.u32 	%r511, %r34, 16;
	or.b32  	%r1002, %r511, %r510;
$L__BB0_12:
	setp.ne.s32 	%p35, %r16, 0;
	ld.global.u32 	%r41, [%rd4];
	mov.b32 	%r522, 0;
	// begin inline asm
	mma.sync.aligned.m16n8k8.row.col.f16.f16.f16.f16 {%r516, %r517},{%r1001, %r1002},{%r41},{%r522, %r522};
	// end inline asm
	shfl.sync.idx.b32	%r42|%p36, %r516, %r14, 31, -1;
	shfl.sync.idx.b32	%r43|%p37, %r516, %r15, 31, -1;
	shfl.sync.idx.b32	%r44|%p38, %r517, %r14, 31, -1;
	shfl.sync.idx.b32	%r45|%p39, %r517, %r15, 31, -1;
	@%p35 bra 	$L__BB0_14;
	shl.b32 	%r527, %r42, 16;
	and.b32  	%r528, %r43, 65535;
	or.b32  	%r1003, %r528, %r527;
	shl.b32 	%r529, %r44, 16;
	and.b32  	%r530, %r45, 65535;
	or.b32  	%r1004, %r530, %r529;
	bra.uni 	$L__BB0_15;
$L__BB0_14:
	and.b32  	%r523, %r42, -65536;
	shr.u32 	%r524, %r43, 16;
	or.b32  	%r1003, %r524, %r523;
	and.b32  	%r525, %r44, -65536;
	shr.u32 	%r526, %r45, 16;
	or.b32  	%r1004, %r526, %r525;
$L__BB0_15:
	mov.b32 	%r537, 0;
	// begin inline asm
	mma.sync.aligned.m16n8k8.row.col.f16.f16.f16.f16 {%r531, %r532},{%r1003, %r1004},{%r41},{%r537, %r537};
	// end inline asm
	shl.b32 	%r538, %r18, 1;
	mov.u32 	%r539, _ZZ8winogradP7ushort4P6__halfPjS2_S3_E8s_output;
	add.s32 	%r54, %r539, %r538;
	not.pred 	%p40, %p1;
	@%p40 bra 	$L__BB0_17;
	shr.u32 	%r540, %r532, 16;
	shr.u32 	%r541, %r531, 16;
	st.shared.u16 	[%r54], %r531;
	st.shared.u16 	[%r54+32], %r541;
	st.shared.u16 	[%r54+2], %r532;
	st.shared.u16 	[%r54+34], %r540;
$L__BB0_17:
	setp.eq.s32 	%p41, %r16, 0;
	ld.local.v2.u32 	{%r544, %r545}, [%rd2+8];
	ld.global.u32 	%r55, [%rd3];
	mov.b32 	%r548, 0;
	// begin inline asm
	mma.sync.aligned.m16n8k8.row.col.f16.f16.f16.f16 {%r542, %r543},{%r544, %r545},{%r55},{%r548, %r548};
	// end inline asm
	shfl.sync.idx.b32	%r56|%p42, %r542, %r14, 31, -1;
	shfl.sync.idx.b32	%r57|%p43, %r542, %r15, 31, -1;
	shfl.sync.idx.b32	%r58|%p44, %r543, %r14, 31, -1;
	shfl.sync.idx.b32	%r59|%p45, %r543, %r15, 31, -1;
	@%p41 bra 	$L__BB0_19;
	and.b32  	%r549, %r56, -65536;
	shr.u32 	%r550, %r57, 16;
	or.b32  	%r1005, %r550, %r549;
	and.b32  	%r551, %r58, -65536;
	shr.u32 	%r552, %r59, 16;
	or.b32  	%r1006, %r552, %r551;
	bra.uni 	$L__BB0_20;
$L__BB0_19:
	shl.b32 	%r553, %r56, 16;
	and.b32  	%r554, %r57, 65535;
	or.b32  	%r1005, %r554, %r553;
	shl.b32 	%r555, %r58, 16;
	and.b32  	%r556, %r59, 65535;
	or.b32  	%r1006, %r556, %r555;
$L__BB0_20:
	setp.eq.s32 	%p46, %r16, 0;
	mov.b32 	%r563, 0;
	// begin inline asm
	mma.sync.aligned.m16n8k8.row.col.f16.f16.f16.f16 {%r557, %r558},{%r1005, %r1006},{%r55},{%r563, %r563};
	// end inline asm
	{ .reg .b16 tmp; mov.b32 {tmp, %rs53}, %r557; }
	ld.shared.u16 	%rs54, [%r30+36];
	// begin inline asm
	{mul.f16 %rs52,%rs53,%rs54;
}
	// end inline asm
	cvt.u16.u32 	%rs56, %r557;
	ld.shared.u16 	%rs57, [%r30+4];
	// begin inline asm
	{mul.f16 %rs55,%rs56,%rs57;
}
	// end inline asm
	{ .reg .b16 tmp; mov.b32 {tmp, %rs59}, %r558; }
	ld.shared.u16 	%rs60, [%r30+38];
	// begin inline asm
	{mul.f16 %rs58,%rs59,%rs60;
}
	// end inline asm
	cvt.u16.u32 	%rs62, %r558;
	ld.shared.u16 	%rs63, [%r30+6];
	// begin inline asm
	{mul.f16 %rs61,%rs62,%rs63;
}
	// end inline asm
	cvt.u32.u16 	%r564, %rs52;
	cvt.u32.u16 	%r565, %rs55;
	shl.b32 	%r566, %r564, 16;
	or.b32  	%r567, %r566, %r565;
	cvt.u32.u16 	%r568, %rs58;
	cvt.u32.u16 	%r569, %rs61;
	shl.b32 	%r570, %r568, 16;
	or.b32  	%r571, %r570, %r569;
	shfl.sync.idx.b32	%r66|%p47, %r567, %r14, 31, -1;
	shfl.sync.idx.b32	%r67|%p48, %r567, %r15, 31, -1;
	shfl.sync.idx.b32	%r68|%p49, %r571, %r14, 31, -1;
	shfl.sync.idx.b32	%r69|%p50, %r571, %r15, 31, -1;
	@%p46 bra 	$L__BB0_22;
	and.b32  	%r572, %r66, -65536;
	shr.u32 	%r573, %r67, 16;
	or.b32  	%r1007, %r573, %r572;
	and.b32  	%r574, %r68, -65536;
	shr.u32 	%r575, %r69, 16;
	or.b32  	%r1008, %r575, %r574;
	bra.uni 	$L__BB0_23;
$L__BB0_22:
	shl.b32 	%r576, %r66, 16;
	and.b32  	%r577, %r67, 65535;
	or.b32  	%r1007, %r577, %r576;
	shl.b32 	%r578, %r68, 16;
	and.b32  	%r579, %r69, 65535;
	or.b32  	%r1008, %r579, %r578;
$L__BB0_23:
	setp.eq.s32 	%p51, %r16, 0;
	ld.global.u32 	%r76, [%rd4];
	mov.b32 	%r586, 0;
	// begin inline asm
	mma.sync.aligned.m16n8k8.row.col.f16.f16.f16.f16 {%r580, %r581},{%r1007, %r1008},{%r76},{%r586, %r586};
	// end inline asm
	shfl.sync.idx.b32	%r77|%p52, %r580, %r14, 31, -1;
	shfl.sync.idx.b32	%r78|%p53, %r580, %r15, 31, -1;
	shfl.sync.idx.b32	%r79|%p54, %r581, %r14, 31, -1;
	shfl.sync.idx.b32	%r80|%p55, %r581, %r15, 31, -1;
	@%p51 bra 	$L__BB0_25;
	and.b32  	%r587, %r77, -65536;
	shr.u32 	%r588, %r78, 16;
	or.b32  	%r1009, %r588, %r587;
	and.b32  	%r589, %r79, -65536;
	shr.u32 	%r590, %r80, 16;
	or.b32  	%r1010, %r590, %r589;
	bra.uni 	$L__BB0_26;
$L__BB0_25:
	shl.b32 	%r591, %r77, 16;
	and.b32  	%r592, %r78, 65535;
	or.b32  	%r1009, %r592, %r591;
	shl.b32 	%r593, %r79, 16;
	and.b32  	%r594, %r80, 65535;
	or.b32  	%r1010, %r594, %r593;
$L__BB0_26:
	mov.b32 	%r601, 0;
	// begin inline asm
	mma.sync.aligned.m16n8k8.row.col.f16.f16.f16.f16 {%r595, %r596},{%r1009, %r1010},{%r76},{%r601, %r601};
	// end inline asm
	@%p40 bra 	$L__BB0_28;
	shr.u32 	%r602, %r596, 16;
	shr.u32 	%r603, %r595, 16;
	st.shared.u16 	[%r54+4], %r595;
	st.shared.u16 	[%r54+36], %r603;
	st.shared.u16 	[%r54+6], %r596;
	st.shared.u16 	[%r54+38], %r602;
$L__BB0_28:
	setp.eq.s32 	%p57, %r16, 0;
	ld.local.v2.u32 	{%r606, %r607}, [%rd2+16];
	ld.global.u32 	%r89, [%rd3];
	mov.b32 	%r610, 0;
	// begin inline asm
	mma.sync.aligned.m16n8k8.row.col.f16.f16.f16.f16 {%r604, %r605},{%r606, %r607},{%r89},{%r610, %r610};
	// end inline asm
	shfl.sync.idx.b32	%r90|%p58, %r604, %r14, 31, -1;
	shfl.sync.idx.b32	%r91|%p59, %r604, %r15, 31, -1;
	shfl.sync.idx.b32	%r92|%p60, %r605, %r14, 31, -1;
	shfl.sync.idx.b32	%r93|%p61, %r605, %r15, 31, -1;
	@%p57 bra 	$L__BB0_30;
	and.b32  	%r611, %r90, -65536;
	shr.u32 	%r612, %r91, 16;
	or.b32  	%r1011, %r612, %r611;
	and.b32  	%r613, %r92, -65536;
	shr.u32 	%r614, %r93, 16;
	or.b32  	%r1012, %r614, %r613;
	bra.uni 	$L__BB0_31;
$L__BB0_30:
	shl.b32 	%r615, %r90, 16;
	and.b32  	%r616, %r91, 65535;
	or.b32  	%r1011, %r616, %r615;
	shl.b32 	%r617, %r92, 16;
	and.b32  	%r618, %r93, 65535;
	or.b32  	%r1012, %r618, %r617;
$L__BB0_31:
	setp.eq.s32 	%p62, %r16, 0;
	mov.b32 	%r625, 0;
	// begin inline asm
	mma.sync.aligned.m16n8k8.row.col.f16.f16.f16.f16 {%r619, %r620},{%r1011, %r1012},{%r89},{%r625, %r625};
	// end inline asm
	{ .reg .b16 tmp; mov.b32 {tmp, %rs65}, %r619; }
	ld.shared.u16 	%rs66, [%r30+40];
	// begin inline asm
	{mul.f16 %rs64,%rs65,%rs66;
}
	// end inline asm
	cvt.u16.u32 	%rs68, %r619;
	ld.shared.u16 	%rs69, [%r30+8];
	// begin inline asm
	{mul.f16 %rs67,%rs68,%rs69;
}
	// end inline asm
	{ .reg .b16 tmp; mov.b32 {tmp, %rs71}, %r620; }
	ld.shared.u16 	%rs72, [%r30+42];
	// begin inline asm
	{mul.f16 %rs70,%rs71,%rs72;
}
	// end inline asm
	cvt.u16.u32 	%rs74, %r620;
	ld.shared.u16 	%rs75, [%r30+10];
	// begin inline asm
	{mul.f16 %rs73,%rs74,%rs75;
}
	// end inline asm
	cvt.u32.u16 	%r626, %rs64;
	cvt.u32.u16 	%r627, %rs67;
	shl.b32 	%r628, %r626, 16;
	or.b32  	%r629, %r628, %r627;
	cvt.u32.u16 	%r630, %rs70;
	cvt.u32.u16 	%r631, %rs73;
	shl.b32 	%r632, %r630, 16;
	or.b32  	%r633, %r632, %r631;
	shfl.sync.idx.b32	%r100|%p63, %r629, %r14, 31, -1;
	shfl.sync.idx.b32	%r101|%p64, %r629, %r15, 31, -1;
	shfl.sync.idx.b32	%r102|%p65, %r633, %r14, 31, -1;
	shfl.sync.idx.b32	%r103|%p66, %r633, %r15, 31, -1;
	@%p62 bra 	$L__BB0_33;
	and.b32  	%r634, %r100, -65536;
	shr.u32 	%r635, %r101, 16;
	or.b32  	%r1013, %r635, %r634;
	and.b32  	%r636, %r102, -65536;
	shr.u32 	%r637, %r103, 16;
	or.b32  	%r1014, %r637, %r636;
	bra.uni 	$L__BB0_34;
$L__BB0_33:
	shl.b32 	%r638, %r100, 16;
	and.b32  	%r639, %r101, 65535;
	or.b32  	%r1013, %r639, %r638;
	shl.b32 	%r640, %r102, 16;
	and.b32  	%r641, %r103, 65535;
	or.b32  	%r1014, %r641, %r640;
$L__BB0_34:
	setp.eq.s32 	%p67, %r16, 0;
	ld.global.u32 	%r110, [%rd4];
	mov.b32 	%r648, 0;
	// begin inline asm
	mma.sync.aligned.m16n8k8.row.col.f16.f16.f16.f16 {%r642, %r643},{%r1013, %r1014},{%r110},{%r648, %r648};
	// end inline asm
	shfl.sync.idx.b32	%r111|%p68, %r642, %r14, 31, -1;
	shfl.sync.idx.b32	%r112|%p69, %r642, %r15, 31, -1;
	shfl.sync.idx.b32	%r113|%p70, %r643, %r14, 31, -1;
	shfl.sync.idx.b32	%r114|%p71, %r643, %r15, 31, -1;
	@%p67 bra 	$L__BB0_36;
	and.b32  	%r649, %r111, -65536;
	shr.u32 	%r650, %r112, 16;
	or.b32  	%r1015, %r650, %r649;
	and.b32  	%r651, %r113, -65536;
	shr.u32 	%r652, %r114, 16;
	or.b32  	%r1016, %r652, %r651;
	bra.uni 	$L__BB0_37;
$L__BB0_36:
	shl.b32 	%r653, %r111, 16;
	and.b32  	%r654, %r112, 65535;
	or.b32  	%r1015, %r654, %r653;
	shl.b32 	%r655, %r113, 16;
	and.b32  	%r656, %r114, 65535;
	or.b32  	%r1016, %r656, %r655;
$L__BB0_37:
	mov.b32 	%r663, 0;
	// begin inline asm
	mma.sync.aligned.m16n8k8.row.col.f16.f16.f16.f16 {%r657, %r658},{%r1015, %r1016},{%r110},{%r663, %r663};
	// end inline asm
	@%p40 bra 	$L__BB0_39;
	shr.u32 	%r664, %r658, 16;
	shr.u32 	%r665, %r657, 16;
	st.shared.u16 	[%r54+8], %r657;
	st.shared.u16 	[%r54+40], %r665;
	st.shared.u16 	[%r54+10], %r658;
	st.shared.u16 	[%r54+42], %r664;
$L__BB0_39:
	setp.eq.s32 	%p73, %r16, 0;
	ld.local.v2.u32 	{%r668, %r669}, [%rd2+24];
	ld.global.u32 	%r123, [%rd3];
	mov.b32 	%r672, 0;
	// begin inline asm
	mma.sync.aligned.m16n8k8.row.col.f16.f16.f16.f16 {%r666, %r667},{%r668, %r669},{%r123},{%r672, %r672};
	// end inline asm
	shfl.sync.idx.b32	%r124|%p74, %r666, %r14, 31, -1;
	shfl.sync.idx.b32	%r125|%p75, %r666, %r15, 31, -1;
	shfl.sync.idx.b32	%r126|%p76, %r667, %r14, 31, -1;
	shfl.sync.idx.b32	%r127|%p77, %r667, %r15, 31, -1;
	@%p73 bra 	$L__BB0_41;
	and.b32  	%r673, %r124, -65536;
	shr.u32 	%r674, %r125, 16;
	or.b32  	%r1017, %r674, %r673;
	and.b32  	%r675, %r126, -65536;
	shr.u32 	%r676, %r127, 16;
	or.b32  	%r1018, %r676, %r675;
	bra.uni 	$L__BB0_42;
$L__BB0_41:
	shl.b32 	%r677, %r124, 16;
	and.b32  	%r678, %r125, 65535;
	or.b32  	%r1017, %r678, %r677;
	shl.b32 	%r679, %r126, 16;
	and.b32  	%r680, %r127, 65535;
	or.b32  	%r1018, %r680, %r679;
$L__BB0_42:
	setp.eq.s32 	%p78, %r16, 0;
	mov.b32 	%r687, 0;
	// begin inline asm
	mma.sync.aligned.m16n8k8.row.col.f16.f16.f16.f16 {%r681, %r682},{%r1017, %r1018},{%r123},{%r687, %r687};
	// end inline asm
	{ .reg .b16 tmp; mov.b32 {tmp, %rs77}, %r681; }
	ld.shared.u16 	%rs78, [%r30+44];
	// begin inline asm
	{mul.f16 %rs76,%rs77,%rs78;
}
	// end inline asm
	cvt.u16.u32 	%rs80, %r681;
	ld.shared.u16 	%rs81, [%r30+12];
	// begin inline asm
	{mul.f16 %rs79,%rs80,%rs81;
}
	// end inline asm
	{ .reg .b16 tmp; mov.b32 {tmp, %rs83}, %r682; }
	ld.shared.u16 	%rs84, [%r30+46];
	// begin inline asm
	{mul.f16 %rs82,%rs83,%rs84;
}
	// end inline asm
	cvt.u16.u32 	%rs86, %r682;
	ld.shared.u16 	%rs87, [%r30+14];
	// begin inline asm
	{mul.f16 %rs85,%rs86,%rs87;
}
	// end inline asm
	cvt.u32.u16 	%r688, %rs76;
	cvt.u32.u16 	%r689, %rs79;
	shl.b32 	%r690, %r688, 16;
	or.b32  	%r691, %r690, %r689;
	cvt.u32.u16 	%r692, %rs82;
	cvt.u32.u16 	%r693, %rs85;
	shl.b32 	%r694, %r692, 16;
	or.b32  	%r695, %r694, %r693;
	shfl.sync.idx.b32	%r134|%p79, %r691, %r14, 31, -1;
	shfl.sync.idx.b32	%r135|%p80, %r691, %r15, 31, -1;
	shfl.sync.idx.b32	%r136|%p81, %r695, %r14, 31, -1;
	shfl.sync.idx.b32	%r137|%p82, %r695, %r15, 31, -1;
	@%p78 bra 	$L__BB0_44;
	and.b32  	%r696, %r134, -65536;
	shr.u32 	%r697, %r135, 16;
	or.b32  	%r1019, %r697, %r696;
	and.b32  	%r698, %r136, -65536;
	shr.u32 	%r699, %r137, 16;
	or.b32  	%r1020, %r699, %r698;
	bra.uni 	$L__BB0_45;
$L__BB0_44:
	shl.b32 	%r700, %r134, 16;
	and.b32  	%r701, %r135, 65535;
	or.b32  	%r1019, %r701, %r700;
	shl.b32 	%r702, %r136, 16;
	and.b32  	%r703, %r137, 65535;
	or.b32  	%r1020, %r703, %r702;
$L__BB0_45:
	setp.eq.s32 	%p83, %r16, 0;
	ld.global.u32 	%r144, [%rd4];
	mov.b32 	%r710, 0;
	// begin inline asm
	mma.sync.aligned.m16n8k8.row.col.f16.f16.f16.f16 {%r704, %r705},{%r1019, %r1020},{%r144},{%r710, %r710};
	// end inline asm
	shfl.sync.idx.b32	%r145|%p84, %r704, %r14, 31, -1;
	shfl.sync.idx.b32	%r146|%p85, %r704, %r15, 31, -1;
	shfl.sync.idx.b32	%r147|%p86, %r705, %r14, 31, -1;
	shfl.sync.idx.b32	%r148|%p87, %r705, %r15, 31, -1;
	@%p83 bra 	$L__BB0_47;
	and.b32  	%r711, %r145, -65536;
	shr.u32 	%r712, %r146, 16;
	or.b32  	%r1021, %r712, %r711;
	and.b32  	%r713, %r147, -65536;
	shr.u32 	%r714, %r148, 16;
	or.b32  	%r1022, %r714, %r713;
	bra.uni 	$L__BB0_48;
$L__BB0_47:
	shl.b32 	%r715, %r145, 16;
	and.b32  	%r716, %r146, 65535;
	or.b32  	%r1021, %r716, %r715;
	shl.b32 	%r717, %r147, 16;
	and.b32  	%r718, %r148, 65535;
	or.b32  	%r1022, %r718, %r717;
$L__BB0_48:
	mov.b32 	%r725, 0;
	// begin inline asm
	mma.sync.aligned.m16n8k8.row.col.f16.f16.f16.f16 {%r719, %r720},{%r1021, %r1022},{%r144},{%r725, %r725};
	// end inline asm
	@%p40 bra 	$L__BB0_50;
	shr.u32 	%r726, %r720, 16;
	shr.u32 	%r727, %r719, 16;
	st.shared.u16 	[%r54+12], %r719;
	st.shared.u16 	[%r54+44], %r727;
	st.shared.u16 	[%r54+14], %r720;
	st.shared.u16 	[%r54+46], %r726;
$L__BB0_50:
	setp.eq.s32 	%p89, %r16, 0;
	ld.local.v2.u32 	{%r730, %r731}, [%rd2+32];
	ld.global.u32 	%r157, [%rd3];
	mov.b32 	%r734, 0;
	// begin inline asm
	mma.sync.aligned.m16n8k8.row.col.f16.f16.f16.f16 {%r728, %r729},{%r730, %r731},{%r157},{%r734, %r734};
	// end inline asm
	shfl.sync.idx.b32	%r158|%p90, %r728, %r14, 31, -1;
	shfl.sync.idx.b32	%r159|%p91, %r728, %r15, 31, -1;
	shfl.sync.idx.b32	%r160|%p92, %r729, %r14, 31, -1;
	shfl.sync.idx.b32	%r161|%p93, %r729, %r15, 31, -1;
	@%p89 bra 	$L__BB0_52;
	and.b32  	%r735, %r158, -65536;
	shr.u32 	%r736, %r159, 16;
	or.b32  	%r1023, %r736, %r735;
	and.b32  	%r737, %r160, -65536;
	shr.u32 	%r738, %r161, 16;
	or.b32  	%r1024, %r738, %r737;
	bra.uni 	$L__BB0_53;
$L__BB0_52:
	shl.b32 	%r739, %r158, 16;
	and.b32  	%r740, %r159, 65535;
	or.b32  	%r1023, %r740, %r739;
	shl.b32 	%r741, %r160, 16;
	and.b32  	%r742, %r161, 65535;
	or.b32  	%r1024, %r742, %r741;
$L__BB0_53:
	setp.eq.s32 	%p94, %r16, 0;
	mov.b32 	%r749, 0;
	// begin inline asm
	mma.sync.aligned.m16n8k8.row.col.f16.f16.f16.f16 {%r743, %r744},{%r1023, %r1024},{%r157},{%r749, %r749};
	// end inline asm
	{ .reg .b16 tmp; mov.b32 {tmp, %rs89}, %r743; }
	ld.shared.u16 	%rs90, [%r30+48];
	// begin inline asm
	{mul.f16 %rs88,%rs89,%rs90;
}
	// end inline asm
	cvt.u16.u32 	%rs92, %r743;
	ld.shared.u16 	%rs93, [%r30+16];
	// begin inline asm
	{mul.f16 %rs91,%rs92,%rs93;
}
	// end inline asm
	{ .reg .b16 tmp; mov.b32 {tmp, %rs95}, %r744; }
	ld.shared.u16 	%rs96, [%r30+50];
	// begin inline asm
	{mul.f16 %rs94,%rs95,%rs96;
}
	// end inline asm
	cvt.u16.u32 	%rs98, %r744;
	ld.shared.u16 	%rs99, [%r30+18];
	// begin inline asm
	{mul.f16 %rs97,%rs98,%rs99;
}
	// end inline asm
	cvt.u32.u16 	%r750, %rs88;
	cvt.u32.u16 	%r751, %rs91;
	shl.b32 	%r752, %r750, 16;
	or.b32  	%r753, %r752, %r751;
	cvt.u32.u16 	%r754, %rs94;
	cvt.u32.u16 	%r755, %rs97;
	shl.b32 	%r756, %r754, 16;
	or.b32  	%r757, %r756, %r755;
	shfl.sync.idx.b32	%r168|%p95, %r753, %r14, 31, -1;
	shfl.sync.idx.b32	%r169|%p96, %r753, %r15, 31, -1;
	shfl.sync.idx.b32	%r170|%p97, %r757, %r14, 31, -1;
	shfl.sync.idx.b32	%r171|%p98, %r757, %r15, 31, -1;
	@%p94 bra 	$L__BB0_55;
	and.b32  	%r758, %r168, -65536;
	shr.u32 	%r759, %r169, 16;
	or.b32  	%r1025, %r759, %r758;
	and.b32  	%r760, %r170, -65536;
	shr.u32 	%r761, %r171, 16;
	or.b32  	%r1026, %r761, %r760;
	bra.uni 	$L__BB0_56;
$L__BB0_55:
	shl.b32 	%r762, %r168, 16;
	and.b32  	%r763, %r169, 65535;
	or.b32  	%r1025, %r763, %r762;
	shl.b32 	%r764, %r170, 16;
	and.b32  	%r765, %r171, 65535;
	or.b32  	%r1026, %r765, %r764;
$L__BB0_56:
	setp.eq.s32 	%p99, %r16, 0;
	ld.global.u32 	%r178, [%rd4];
	mov.b32 	%r772, 0;
	// begin inline asm
	mma.sync.aligned.m16n8k8.row.col.f16.f16.f16.f16 {%r766, %r767},{%r1025, %r1026},{%r178},{%r772, %r772};
	// end inline asm
	shfl.sync.idx.b32	%r179|%p100, %r766, %r14, 31, -1;
	shfl.sync.idx.b32	%r180|%p101, %r766, %r15, 31, -1;
	shfl.sync.idx.b32	%r181|%p102, %r767, %r14, 31, -1;
	shfl.sync.idx.b32	%r182|%p103, %r767, %r15, 31, -1;
	@%p99 bra 	$L__BB0_58;
	and.b32  	%r773, %r179, -65536;
	shr.u32 	%r774, %r180, 16;
	or.b32  	%r1027, %r774, %r773;
	and.b32  	%r775, %r181, -65536;
	shr.u32 	%r776, %r182, 16;
	or.b32  	%r1028, %r776, %r775;
	bra.uni 	$L__BB0_59;
$L__BB0_58:
	shl.b32 	%r777, %r179, 16;
	and.b32  	%r778, %r180, 65535;
	or.b32  	%r1027, %r778, %r777;
	shl.b32 	%r779, %r181, 16;
	and.b32  	%r780, %r182, 65535;
	or.b32  	%r1028, %r780, %r779;
$L__BB0_59:
	mov.b32 	%r787, 0;
	// begin inline asm
	mma.sync.aligned.m16n8k8.row.col.f16.f16.f16.f16 {%r781, %r782},{%r1027, %r1028},{%r178},{%r787, %r787};
	// end inline asm
	@%p40 bra 	$L__BB0_61;
	shr.u32 	%r788, %r782, 16;
	shr.u32 	%r789, %r781, 16;
	st.shared.u16 	[%r54+16], %r781;
	st.shared.u16 	[%r54+48], %r789;
	st.shared.u16 	[%r54+18], %r782;
	st.shared.u16 	[%r54+50], %r788;
$L__BB0_61:
	setp.eq.s32 	%p105, %r16, 0;
	ld.local.v2.u32 	{%r792, %r793}, [%rd2+40];
	ld.global.u32 	%r191, [%rd3];
	mov.b32 	%r796, 0;
	// begin inline asm
	mma.sync.aligned.m16n8k8.row.col.f16.f16.f16.f16 {%r790, %r791},{%r792, %r793},{%r191},{%r796, %r796};
	// end inline asm
	shfl.sync.idx.b32	%r192|%p106, %r790, %r14, 31, -1;
	shfl.sync.idx.b32	%r193|%p107, %r790, %r15, 31, -1;
	shfl.sync.idx.b32	%r194|%p108, %r791, %r14, 31, -1;
	shfl.sync.idx.b32	%r195|%p109, %r791, %r15, 31, -1;
	@%p105 bra 	$L__BB0_63;
	and.b32  	%r797, %r192, -65536;
	shr.u32 	%r798, %r193, 16;
	or.b32  	%r1029, %r798, %r797;
	and.b32  	%r799, %r194, -65536;
	shr.u32 	%r800, %r195, 16;
	or.b32  	%r1030, %r800, %r799;
	bra.uni 	$L__BB0_64;
$L__BB0_63:
	shl.b32 	%r801, %r192, 16;
	and.b32  	%r802, %r193, 65535;
	or.b32  	%r1029, %r802, %r801;
	shl.b32 	%r803, %r194, 16;
	and.b32  	%r804, %r195, 65535;
	or.b32  	%r1030, %r804, %r803;
$L__BB0_64:
	setp.eq.s32 	%p110, %r16, 0;
	mov.b32 	%r811, 0;
	// begin inline asm
	mma.sync.aligned.m16n8k8.row.col.f16.f16.f16.f16 {%r805, %r806},{%r1029, %r1030},{%r191},{%r811, %r811};
	// end inline asm
	{ .reg .b16 tmp; mov.b32 {tmp, %rs101}, %r805; }
	ld.shared.u16 	%rs102, [%r30+52];
	// begin inline asm
	{mul.f16 %rs100,%rs101,%rs102;
}
	// end inline asm
	cvt.u16.u32 	%rs104, %r805;
	ld.shared.u16 	%rs105, [%r30+20];
	// begin inline asm
	{mul.f16 %rs103,%rs104,%rs105;
}
	// end inline asm
	{ .reg .b16 tmp; mov.b32 {tmp, %rs107}, %r806; }
	ld.shared.u16 	%rs108, [%r30+54];
	// begin inline asm
	{mul.f16 %rs106,%rs107,%rs108;
}
	// end inline asm
	cvt.u16.u32 	%rs110, %r806;
	ld.shared.u16 	%rs111, [%r30+22];
	// begin inline asm
	{mul.f16 %rs109,%rs110,%rs111;
}
	// end inline asm
	cvt.u32.u16 	%r812, %rs100;
	cvt.u32.u16 	%r813, %rs103;
	shl.b32 	%r814, %r812, 16;
	or.b32  	%r815, %r814, %r813;
	cvt.u32.u16 	%r816, %rs106;
	cvt.u32.u16 	%r817, %rs109;
	shl.b32 	%r818, %r816, 16;
	or.b32  	%r819, %r818, %r817;
	shfl.sync.idx.b32	%r202|%p111, %r815, %r14, 31, -1;
	shfl.sync.idx.b32	%r203|%p112, %r815, %r15, 31, -1;
	shfl.sync.idx.b32	%r204|%p113, %r819, %r14, 31, -1;
	shfl.sync.idx.b32	%r205|%p114, %r819, %r15, 31, -1;
	@%p110 bra 	$L__BB0_66;
	and.b32  	%r820, %r202, -65536;
	shr.u32 	%r821, %r203, 16;
	or.b32  	%r1031, %r821, %r820;
	and.b32  	%r822, %r204, -65536;
	shr.u32 	%r823, %r205, 16;
	or.b32  	%r1032, %r823, %r822;
	bra.uni 	$L__BB0_67;
$L__BB0_66:
	shl.b32 	%r824, %r202, 16;
	and.b32  	%r825, %r203, 65535;
	or.b32  	%r1031, %r825, %r824;
	shl.b32 	%r826, %r204, 16;
	and.b32  	%r827, %r205, 65535;
	or.b32  	%r1032, %r827, %r826;
$L__BB0_67:
	setp.eq.s32 	%p115, %r16, 0;
	ld.global.u32 	%r212, [%rd4];
	mov.b32 	%r834, 0;
	// begin inline asm
	mma.sync.aligned.m16n8k8.row.col.f16.f16.f16.f16 {%r828, %r829},{%r1031, %r1032},{%r212},{%r834, %r834};
	// end inline asm
	shfl.sync.idx.b32	%r213|%p116, %r828, %r14, 31, -1;
	shfl.sync.idx.b32	%r214|%p117, %r828, %r15, 31, -1;
	shfl.sync.idx.b32	%r215|%p118, %r829, %r14, 31, -1;
	shfl.sync.idx.b32	%r216|%p119, %r829, %r15, 31, -1;
	@%p115 bra 	$L__BB0_69;
	and.b32  	%r835, %r213, -65536;
	shr.u32 	%r836, %r214, 16;
	or.b32  	%r1033, %r836, %r835;
	and.b32  	%r837, %r215, -65536;
	shr.u32 	%r838, %r216, 16;
	or.b32  	%r1034, %r838, %r837;
	bra.uni 	$L__BB0_70;
$L__BB0_69:
	shl.b32 	%r839, %r213, 16;
	and.b32  	%r840, %r214, 65535;
	or.b32  	%r1033, %r840, %r839;
	shl.b32 	%r841, %r215, 16;
	and.b32  	%r842, %r216, 65535;
	or.b32  	%r1034, %r842, %r841;
$L__BB0_70:
	mov.b32 	%r849, 0;
	// begin inline asm
	mma.sync.aligned.m16n8k8.row.col.f16.f16.f16.f16 {%r843, %r844},{%r1033, %r1034},{%r212},{%r849, %r849};
	// end inline asm
	@%p40 bra 	$L__BB0_72;
	shr.u32 	%r850, %r844, 16;
	shr.u32 	%r851, %r843, 16;
	st.shared.u16 	[%r54+20], %r843;
	st.shared.u16 	[%r54+52], %r851;
	st.shared.u16 	[%r54+22], %r844;
	st.shared.u16 	[%r54+54], %r850;
$L__BB0_72:
	setp.eq.s32 	%p121, %r16, 0;
	ld.local.v2.u32 	{%r854, %r855}, [%rd2+48];
	ld.global.u32 	%r225, [%rd3];
	mov.b32 	%r858, 0;
	// begin inline asm
	mma.sync.aligned.m16n8k8.row.col.f16.f16.f16.f16 {%r852, %r853},{%r854, %r855},{%r225},{%r858, %r858};
	// end inline asm
	shfl.sync.idx.b32	%r226|%p122, %r852, %r14, 31, -1;
	shfl.sync.idx.b32	%r227|%p123, %r852, %r15, 31, -1;
	shfl.sync.idx.b32	%r228|%p124, %r853, %r14, 31, -1;
	shfl.sync.idx.b32	%r229|%p125, %r853, %r15, 31, -1;
	@%p121 bra 	$L__BB0_74;
	and.b32  	%r859, %r226, -65536;
	shr.u32 	%r860, %r227, 16;
	or.b32  	%r1035, %r860, %r859;
	and.b32  	%r861, %r228, -65536;
	shr.u32 	%r862, %r229, 16;
	or.b32  	%r1036, %r862, %r861;
	bra.uni 	$L__BB0_75;
$L__BB0_74:
	shl.b32 	%r863, %r226, 16;
	and.b32  	%r864, %r227, 65535;
	or.b32  	%r1035, %r864, %r863;
	shl.b32 	%r865, %r228, 16;
	and.b32  	%r866, %r229, 65535;
	or.b32  	%r1036, %r866, %r865;
$L__BB0_75:
	setp.eq.s32 	%p126, %r16, 0;
	mov.b32 	%r873, 0;
	// begin inline asm
	mma.sync.aligned.m16n8k8.row.col.f16.f16.f16.f16 {%r867, %r868},{%r1035, %r1036},{%r225},{%r873, %r873};
	// end inline asm
	{ .reg .b16 tmp; mov.b32 {tmp, %rs113}, %r867; }
	ld.shared.u16 	%rs114, [%r30+56];
	// begin inline asm
	{mul.f16 %rs112,%rs113,%rs114;
}
	// end inline asm
	cvt.u16.u32 	%rs116, %r867;
	ld.shared.u16 	%rs117, [%r30+24];
	// begin inline asm
	{mul.f16 %rs115,%rs116,%rs117;
}
	// end inline asm
	{ .reg .b16 tmp; mov.b32 {tmp, %rs119}, %r868; }
	ld.shared.u16 	%rs120, [%r30+58];
	// begin inline asm
	{mul.f16 %rs118,%rs119,%rs120;
}
	// end inline asm
	cvt.u16.u32 	%rs122, %r868;
	ld.shared.u16 	%rs123, [%r30+26];
	// begin inline asm
	{mul.f16 %rs121,%rs122,%rs123;
}
	// end inline asm
	cvt.u32.u16 	%r874, %rs112;
	cvt.u32.u16 	%r875, %rs115;
	shl.b32 	%r876, %r874, 16;
	or.b32  	%r877, %r876, %r875;
	cvt.u32.u16 	%r878, %rs118;
	cvt.u32.u16 	%r879, %rs121;
	shl.b32 	%r880, %r878, 16;
	or.b32  	%r881, %r880, %r879;
	shfl.sync.idx.b32	%r236|%p127, %r877, %r14, 31, -1;
	shfl.sync.idx.b32	%r237|%p128, %r877, %r15, 31, -1;
	shfl.sync.idx.b32	%r238|%p129, %r881, %r14, 31, -1;
	shfl.sync.idx.b32	%r239|%p130, %r881, %r15, 31, -1;
	@%p126 bra 	$L__BB0_77;
	and.b32  	%r882, %r236, -65536;
	shr.u32 	%r883, %r237, 16;
	or.b32  	%r1037, %r883, %r882;
	and.b32  	%r884, %r238, -65536;
	shr.u32 	%r885, %r239, 16;
	or.b32  	%r1038, %r885, %r884;
	bra.uni 	$L__BB0_78;
$L__BB0_77:
	shl.b32 	%r886, %r236, 16;
	and.b32  	%r887, %r237, 65535;
	or.b32  	%r1037, %r887, %r886;
	shl.b32 	%r888, %r238, 16;
	and.b32  	%r889, %r239, 65535;
	or.b32  	%r1038, %r889, %r888;
$L__BB0_78:
	setp.eq.s32 	%p131, %r16, 0;
	ld.global.u32 	%r246, [%rd4];
	mov.b32 	%r896, 0;
	// begin inline asm
	mma.sync.aligned.m16n8k8.row.col.f16.f16.f16.f16 {%r890, %r891},{%r1037, %r1038},{%r246},{%r896, %r896};
	// end inline asm
	shfl.sync.idx.b32	%r247|%p132, %r890, %r14, 31, -1;
	shfl.sync.idx.b32	%r248|%p133, %r890, %r15, 31, -1;
	shfl.sync.idx.b32	%r249|%p134, %r891, %r14, 31, -1;
	shfl.sync.idx.b32	%r250|%p135, %r891, %r15, 31, -1;
	@%p131 bra 	$L__BB0_80;
	and.b32  	%r897, %r247, -65536;
	shr.u32 	%r898, %r248, 16;
	or.b32  	%r1039, %r898, %r897;
	and.b32  	%r899, %r249, -65536;
	shr.u32 	%r900, %r250, 16;
	or.b32  	%r1040, %r900, %r899;
	bra.uni 	$L__BB0_81;
$L__BB0_80:
	shl.b32 	%r901, %r247, 16;
	and.b32  	%r902, %r248, 65535;
	or.b32  	%r1039, %r902, %r901;
	shl.b32 	%r903, %r249, 16;
	and.b32  	%r904, %r250, 65535;
	or.b32  	%r1040, %r904, %r903;
$L__BB0_81:
	mov.b32 	%r911, 0;
	// begin inline asm
	mma.sync.aligned.m16n8k8.row.col.f16.f16.f16.f16 {%r905, %r906},{%r1039, %r1040},{%r246},{%r911, %r911};
	// end inline asm
	@%p40 bra 	$L__BB0_83;
	shr.u32 	%r912, %r906, 16;
	shr.u32 	%r913, %r905, 16;
	st.shared.u16 	[%r54+24], %r905;
	st.shared.u16 	[%r54+56], %r913;
	st.shared.u16 	[%r54+26], %r906;
	st.shared.u16 	[%r54+58], %r912;
$L__BB0_83:
	setp.eq.s32 	%p137, %r16, 0;
	ld.local.v2.u32 	{%r916, %r917}, [%rd2+56];
	ld.global.u32 	%r259, [%rd3];
	mov.b32 	%r920, 0;
	// begin inline asm
	mma.sync.aligned.m16n8k8.row.col.f16.f16.f16.f16 {%r914, %r915},{%r916, %r917},{%r259},{%r920, %r920};
	// end inline asm
	shfl.sync.idx.b32	%r260|%p138, %r914, %r14, 31, -1;
	shfl.sync.idx.b32	%r261|%p139, %r914, %r15, 31, -1;
	shfl.sync.idx.b32	%r262|%p140, %r915, %r14, 31, -1;
	shfl.sync.idx.b32	%r263|%p141, %r915, %r15, 31, -1;
	@%p137 bra 	$L__BB0_85;
	and.b32  	%r921, %r260, -65536;
	shr.u32 	%r922, %r261, 16;
	or.b32  	%r1041, %r922, %r921;
	and.b32  	%r923, %r262, -65536;
	shr.u32 	%r924, %r263, 16;
	or.b32  	%r1042, %r924, %r923;
	bra.uni 	$L__BB0_86;
$L__BB0_85:
	shl.b32 	%r925, %r260, 16;
	and.b32  	%r926, %r261, 65535;
	or.b32  	%r1041, %r926, %r925;
	shl.b32 	%r927, %r262, 16;
	and.b32  	%r928, %r263, 65535;
	or.b32  	%r1042, %r928, %r927;
$L__BB0_86:
	setp.eq.s32 	%p142, %r16, 0;
	mov.b32 	%r935, 0;
	// begin inline asm
	mma.sync.aligned.m16n8k8.row.col.f16.f16.f16.f16 {%r929, %r930},{%r1041, %r1042},{%r259},{%r935, %r935};
	// end inline asm
	{ .reg .b16 tmp; mov.b32 {tmp, %rs125}, %r929; }
	ld.shared.u16 	%rs126, [%r30+60];
	// begin inline asm
	{mul.f16 %rs124,%rs125,%rs126;
}
	// end inline asm
	cvt.u16.u32 	%rs128, %r929;
	ld.shared.u16 	%rs129, [%r30+28];
	// begin inline asm
	{mul.f16 %rs127,%rs128,%rs129;
}
	// end inline asm
	{ .reg .b16 tmp; mov.b32 {tmp, %rs131}, %r930; }
	ld.shared.u16 	%rs132, [%r30+62];
	// begin inline asm
	{mul.f16 %rs130,%rs131,%rs132;
}
	// end inline asm
	cvt.u16.u32 	%rs134, %r930;
	ld.shared.u16 	%rs135, [%r30+30];
	// begin inline asm
	{mul.f16 %rs133,%rs134,%rs135;
}
	// end inline asm
	cvt.u32.u16 	%r936, %rs124;
	cvt.u32.u16 	%r937, %rs127;
	shl.b32 	%r938, %r936, 16;
	or.b32  	%r939, %r938, %r937;
	cvt.u32.u16 	%r940, %rs130;
	cvt.u32.u16 	%r941, %rs133;
	shl.b32 	%r942, %r940, 16;
	or.b32  	%r943, %r942, %r941;
	shfl.sync.idx.b32	%r270|%p143, %r939, %r14, 31, -1;
	shfl.sync.idx.b32	%r271|%p144, %r939, %r15, 31, -1;
	shfl.sync.idx.b32	%r272|%p145, %r943, %r14, 31, -1;
	shfl.sync.idx.b32	%r273|%p146, %r943, %r15, 31, -1;
	@%p142 bra 	$L__BB0_88;
	and.b32  	%r944, %r270, -65536;
	shr.u32 	%r945, %r271, 16;
	or.b32  	%r1043, %r945, %r944;
	and.b32  	%r946, %r272, -65536;
	shr.u32 	%r947, %r273, 16;
	or.b32  	%r1044, %r947, %r946;
	bra.uni 	$L__BB0_89;
$L__BB0_88:
	shl.b32 	%r948, %r270, 16;
	and.b32  	%r949, %r271, 65535;
	or.b32  	%r1043, %r949, %r948;
	shl.b32 	%r950, %r272, 16;
	and.b32  	%r951, %r273, 65535;
	or.b32  	%r1044, %r951, %r950;
$L__BB0_89:
	setp.eq.s32 	%p147, %r16, 0;
	ld.global.u32 	%r280, [%rd4];
	mov.b32 	%r958, 0;
	// begin inline asm
	mma.sync.aligned.m16n8k8.row.col.f16.f16.f16.f16 {%r952, %r953},{%r1043, %r1044},{%r280},{%r958, %r958};
	// end inline asm
	shfl.sync.idx.b32	%r281|%p148, %r952, %r14, 31, -1;
	shfl.sync.idx.b32	%r282|%p149, %r952, %r15, 31, -1;
	shfl.sync.idx.b32	%r283|%p150, %r953, %r14, 31, -1;
	shfl.sync.idx.b32	%r284|%p151, %r953, %r15, 31, -1;
	@%p147 bra 	$L__BB0_91;
	and.b32  	%r959, %r281, -65536;
	shr.u32 	%r960, %r282, 16;
	or.b32  	%r1045, %r960, %r959;
	and.b32  	%r961, %r283, -65536;
	shr.u32 	%r962, %r284, 16;
	or.b32  	%r1046, %r962, %r961;
	bra.uni 	$L__BB0_92;
$L__BB0_91:
	shl.b32 	%r963, %r281, 16;
	and.b32  	%r964, %r282, 65535;
	or.b32  	%r1045, %r964, %r963;
	shl.b32 	%r965, %r283, 16;
	and.b32  	%r966, %r284, 65535;
	or.b32  	%r1046, %r966, %r965;
$L__BB0_92:
	mov.b32 	%r973, 0;
	// begin inline asm
	mma.sync.aligned.m16n8k8.row.col.f16.f16.f16.f16 {%r967, %r968},{%r1045, %r1046},{%r280},{%r973, %r973};
	// end inline asm
	@%p40 bra 	$L__BB0_94;
	shr.u32 	%r974, %r968, 16;
	shr.u32 	%r975, %r967, 16;
	st.shared.u16 	[%r54+28], %r967;
	st.shared.u16 	[%r54+60], %r975;
	st.shared.u16 	[%r54+30], %r968;
	st.shared.u16 	[%r54+62], %r974;
$L__BB0_94:
	ld.param.u64 	%rd85, [_Z8winogradP7ushort4P6__halfPjS2_S3__param_1];
	bar.sync 	0;
	max.u32 	%r977, %r3, 768;
	setp.lt.u32 	%p153, %r3, 768;
	selp.u32 	%r978, 1, 0, %p153;
	add.s32 	%r979, %r3, %r978;
	sub.s32 	%r980, %r977, %r979;
	div.u32 	%r981, %r980, %r2;
	add.s32 	%r293, %r981, %r978;
	add.s32 	%r294, %r3, %r2;
	add.s32 	%r295, %r294, %r2;
	shl.b32 	%r296, %r2, 2;
	shl.b32 	%r297, %r2, 1;
	shl.b32 	%r298, %r2, 3;
	mul.lo.s32 	%r299, %r2, 6;
	mul.wide.u32 	%rd72, %r297, 3;
	cvta.to.global.u64 	%rd5, %rd85;
	add.s64 	%rd6, %rd5, %rd72;
	mov.b32 	%r1047, 0;
	cvt.u64.u32 	%rd78, %r297;
	mul.wide.u32 	%rd81, %r297, 2;
$L__BB0_95:
	setp.gt.u32 	%p154, %r1, 767;
	@%p154 bra 	$L__BB0_103;
	and.b32  	%r301, %r293, 3;
	setp.eq.s32 	%p155, %r301, 3;
	mul.lo.s32 	%r302, %r1047, 1536;
	mov.u32 	%r1048, %r1;
	@%p155 bra 	$L__BB0_100;
	setp.eq.s32 	%p156, %r301, 0;
	add.s32 	%r982, %r13, %r302;
	add.s32 	%r983, %r982, %r1;
	mul.wide.s32 	%rd73, %r983, 2;
	add.s64 	%rd7, %rd5, %rd73;
	mad.lo.s32 	%r984, %r1047, 768, %r1;
	shl.b32 	%r985, %r984, 1;
	mov.u32 	%r986, _ZZ8winogradP7ushort4P6__halfPjS2_S3_E8s_output;
	add.s32 	%r303, %r986, %r985;
	ld.shared.u16 	%rs136, [%r303];
	st.global.u16 	[%rd7], %rs136;
	mov.u32 	%r1048, %r3;
	@%p156 bra 	$L__BB0_100;
	setp.eq.s32 	%p157, %r301, 1;
	add.s64 	%rd8, %rd7, %rd78;
	add.s32 	%r304, %r303, %r297;
	ld.shared.u16 	%rs137, [%r304];
	st.global.u16 	[%rd8], %rs137;
	mov.u32 	%r1048, %r294;
	@%p157 bra 	$L__BB0_100;
	add.s64 	%rd76, %rd8, %rd78;
	add.s32 	%r987, %r304, %r297;
	ld.shared.u16 	%rs138, [%r987];
	st.global.u16 	[%rd76], %rs138;
	mov.u32 	%r1048, %r295;
$L__BB0_100:
	setp.lt.u32 	%p158, %r293, 3;
	@%p158 bra 	$L__BB0_103;
	shl.b32 	%r988, %r1048, 1;
	add.s32 	%r989, %r302, %r988;
	mov.u32 	%r990, _ZZ8winogradP7ushort4P6__halfPjS2_S3_E8s_output;
	add.s32 	%r1050, %r990, %r989;
	add.s32 	%r991, %r13, %r1048;
	add.s32 	%r1049, %r991, %r302;
$L__BB0_102:
	mul.wide.s32 	%rd77, %r1049, 2;
	add.s64 	%rd79, %rd5, %rd77;
	add.s64 	%rd80, %rd79, %rd78;
	add.s64 	%rd82, %rd79, %rd81;
	add.s64 	%rd83, %rd6, %rd77;
	ld.shared.u16 	%rs139, [%r1050];
	st.global.u16 	[%rd79], %rs139;
	add.s32 	%r992, %r1050, %r297;
	ld.shared.u16 	%rs140, [%r992];
	st.global.u16 	[%rd80], %rs140;
	add.s32 	%r993, %r1050, %r296;
	ld.shared.u16 	%rs141, [%r993];
	st.global.u16 	[%rd82], %rs141;
	add.s32 	%r994, %r1050, %r299;
	ld.shared.u16 	%rs142, [%r994];
	st.global.u16 	[%rd83], %rs142;
	add.s32 	%r1048, %r1048, %r296;
	add.s32 	%r1050, %r1050, %r298;
	add.s32 	%r1049, %r1049, %r296;
	setp.lt.u32 	%p159, %r1048, 768;
	@%p159 bra 	$L__BB0_102;
$L__BB0_103:
	add.s32 	%r1047, %r1047, 1;
	setp.ne.s32 	%p160, %r1047, 6;
	@%p160 bra 	$L__BB0_95;
	ret;

}


// ===== COMPILED SASS (sm_100) =====

	.target	sm_100

	.elftype	@"ET_EXEC"


//--------------------- .note.nv.tkinfo           --------------------------
	.section	.note.nv.tkinfo,"",@"SHT_NOTE"
	.sectionflags	@"SHF_NOTE_NV_TKINFO"
	.tkinfo
        /*0018*/ 	.word	0x00000002
        /*0030*/ 	.string	""
        /*0030*/ 	.string	"ptxas"
        /*0030*/ 	.string	"Cuda compilation tools, release 13.0, V13.0.88"
        /*0030*/ 	.string	"Build cuda_13.0.r13.0/compiler.36424714_0"
        /*0030*/ 	.string	"-arch sm_100 -m 64 "



//--------------------- .note.nv.cuinfo           --------------------------
	.section	.note.nv.cuinfo,"",@"SHT_NOTE"
	.sectionflags	@"SHF_NOTE_NV_CUINFO"
        /*0018*/ 	.short	0x0002
        /*001a*/ 	.short	0x0064
        /*001c*/ 	.short	0x0082
	.zero		2


//--------------------- .nv.info                  --------------------------
	.section	.nv.info,"",@"SHT_CUDA_INFO"
	.align	4


	//----- nvinfo : EIATTR_REGCOUNT
	.align		4
        /*0000*/ 	.byte	0x04, 0x2f
        /*0002*/ 	.short	(.L_1 - .L_0)
	.align		4
.L_0:
        /*0004*/ 	.word	index@(_Z8winogradP7ushort4P6__halfPjS2_S3_)
        /*0008*/ 	.word	0x00000020


	//----- nvinfo : EIATTR_FRAME_SIZE
	.align		4
.L_1:
        /*000c*/ 	.byte	0x04, 0x11
        /*000e*/ 	.short	(.L_3 - .L_2)
	.align		4
.L_2:
        /*0010*/ 	.word	index@(_Z8winogradP7ushort4P6__halfPjS2_S3_)
        /*0014*/ 	.word	0x00000000


	//----- nvinfo : EIATTR_MIN_STACK_SIZE
	.align		4
.L_3:
        /*0018*/ 	.byte	0x04, 0x12
        /*001a*/ 	.short	(.L_5 - .L_4)
	.align		4
.L_4:
        /*001c*/ 	.word	index@(_Z8winogradP7ushort4P6__halfPjS2_S3_)
        /*0020*/ 	.word	0x00000000
.L_5:


//--------------------- .nv.compat                --------------------------
	.section	.nv.compat,"",@"SHT_CUDA_COMPAT_INFO"
	.align	4
        /*0000*/ 	.byte	0x02, 0x09, 0x00, 0x00, 0x02, 0x02, 0x01, 0x00, 0x02, 0x05, 0x05, 0x00, 0x03, 0x07, 0x01, 0x01
        /*0010*/ 	.byte	0x02, 0x03, 0x00, 0x00, 0x02, 0x06, 0x01, 0x00, 0x04, 0x0b, 0x08, 0x00, 0x09, 0x00, 0x00, 0x00
        /*0020*/ 	.byte	0x00, 0x00, 0x00, 0x00


//--------------------- .nv.info._Z8winogradP7ushort4P6__halfPjS2_S3_ --------------------------
	.section	.nv.info._Z8winogradP7ushort4P6__halfPjS2_S3_,"",@"SHT_CUDA_INFO"
	.sectionflags	@""
	.align	4


	//----- nvinfo : EIATTR_CUDA_API_VERSION
	.align		4
        /*0000*/ 	.byte	0x04, 0x37
        /*0002*/ 	.short	(.L_7 - .L_6)
.L_6:
        /*0004*/ 	.word	0x00000082


	//----- nvinfo : EIATTR_KPARAM_INFO
	.align		4
.L_7:
        /*0008*/ 	.byte	0x04, 0x17
        /*000a*/ 	.short	(.L_9 - .L_8)
.L_8:
        /*000c*/ 	.word	0x00000000
        /*0010*/ 	.short	0x0004
        /*0012*/ 	.short	0x0020
        /*0014*/ 	.byte	0x00, 0xf5, 0x21, 0x00


	//----- nvinfo : EIATTR_KPARAM_INFO
	.align		4
.L_9:
        /*0018*/ 	.byte	0x04, 0x17
        /*001a*/ 	.short	(.L_11 - .L_10)
.L_10:
        /*001c*/ 	.word	0x00000000
        /*0020*/ 	.short	0x0003
        /*0022*/ 	.short	0x0018
        /*0024*/ 	.byte	0x00, 0xf5, 0x21, 0x00


	//----- nvinfo : EIATTR_KPARAM_INFO
	.align		4
.L_11:
        /*0028*/ 	.byte	0x04, 0x17
        /*002a*/ 	.short	(.L_13 - .L_12)
.L_12:
        /*002c*/ 	.word	0x00000000
        /*0030*/ 	.short	0x0002
        /*0032*/ 	.short	0x0010
        /*0034*/ 	.byte	0x00, 0xf5, 0x21, 0x00


	//----- nvinfo : EIATTR_KPARAM_INFO
	.align		4
.L_13:
        /*0038*/ 	.byte	0x04, 0x17
        /*003a*/ 	.short	(.L_15 - .L_14)
.L_14:
        /*003c*/ 	.word	0x00000000
        /*0040*/ 	.short	0x0001
        /*0042*/ 	.short	0x0008
        /*0044*/ 	.byte	0x00, 0xf5, 0x21, 0x00


	//----- nvinfo : EIATTR_KPARAM_INFO
	.align		4
.L_15:
        /*0048*/ 	.byte	0x04, 0x17
        /*004a*/ 	.short	(.L_17 - .L_16)
.L_16:
        /*004c*/ 	.word	0x00000000
        /*0050*/ 	.short	0x0000
        /*0052*/ 	.short	0x0000
        /*0054*/ 	.byte	0x00, 0xf5, 0x21, 0x00


	//----- nvinfo : EIATTR_SPARSE_MMA_MASK
	.align		4
.L_17:
        /*0058*/ 	.byte	0x03, 0x50
        /*005a*/ 	.short	0x0000


	//----- nvinfo : EIATTR_MAXREG_COUNT
	.align		4
        /*005c*/ 	.byte	0x03, 0x1b
        /*005e*/ 	.short	0x00ff


	//----- nvinfo : EIATTR_NUM_BARRIERS
	.align		4
        /*0060*/ 	.byte	0x02, 0x4c
        /*0062*/ 	.byte	0x01
	.zero		1


	//----- nvinfo : EIATTR_MERCURY_ISA_VERSION
	.align		4
        /*0064*/ 	.byte	0x03, 0x5f
        /*0066*/ 	.short	0x0101


	//----- nvinfo : EIATTR_COOP_GROUP_MASK_REGIDS
	.align		4
        /*0068*/ 	.byte	0x04, 0x29
        /*006a*/ 	.short	(.L_19 - .L_18)


	//   ....[0]....
.L_18:
        /*006c*/ 	.word	0xffffffff


	//   ....[1]....
        /*0070*/ 	.word	0xffffffff


	//   ....[2]....
        /*0074*/ 	.word	0xffffffff


	//   ....[3]....
        /*0078*/ 	.word	0xffffffff


	//   ....[4]....
        /*007c*/ 	.word	0xffffffff


	//   ....[5]....
        /*0080*/ 	.word	0xffffffff


	//   ....[6]....
        /*0084*/ 	.word	0xffffffff


	//   ....[7]....
        /*0088*/ 	.word	0xffffffff


	//   ....[8]....
        /*008c*/ 	.word	0xffffffff


	//   ....[9]....
        /*0090*/ 	.word	0xffffffff


	//   ....[10]....
        /*0094*/ 	.word	0xffffffff


	//   ....[11]....
        /*0098*/ 	.word	0xffffffff


	//   ....[12]....
        /*009c*/ 	.word	0xffffffff


	//   ....[13]....
        /*00a0*/ 	.word	0xffffffff


	//   ....[14]....
        /*00a4*/ 	.word	0xffffffff


	//   ....[15]....
        /*00a8*/ 	.word	0xffffffff


	//   ....[16]....
        /*00ac*/ 	.word	0xffffffff


	//   ....[17]....
        /*00b0*/ 	.word	0xffffffff


	//   ....[18]....
        /*00b4*/ 	.word	0xffffffff


	//   ....[19]....
        /*00b8*/ 	.word	0xffffffff


	//   ....[20]....
        /*00bc*/ 	.word	0xffffffff


	//   ....[21]....
        /*00c0*/ 	.word	0xffffffff


	//   ....[22]....
        /*00c4*/ 	.word	0xffffffff


	//   ....[23]....
        /*00c8*/ 	.word	0xffffffff


	//   ....[24]....
        /*00cc*/ 	.word	0xffffffff


	//   ....[25]....
        /*00d0*/ 	.word	0xffffffff


	//   ....[26]....
        /*00d4*/ 	.word	0xffffffff


	//   ....[27]....
        /*00d8*/ 	.word	0xffffffff


	//   ....[28]....
        /*00dc*/ 	.word	0xffffffff


	//   ....[29]....
        /*00e0*/ 	.word	0xffffffff


	//   ....[30]....
        /*00e4*/ 	.word	0xffffffff


	//   ....[31]....
        /*00e8*/ 	.word	0xffffffff


	//   ....[32]....
        /*00ec*/ 	.word	0xffffffff


	//   ....[33]....
        /*00f0*/ 	.word	0xffffffff


	//   ....[34]....
        /*00f4*/ 	.word	0xffffffff


	//   ....[35]....
        /*00f8*/ 	.word	0xffffffff


	//   ....[36]....
        /*00fc*/ 	.word	0xffffffff


	//   ....[37]....
        /*0100*/ 	.word	0xffffffff


	//   ....[38]....
        /*0104*/ 	.word	0xffffffff


	//   ....[39]....
        /*0108*/ 	.word	0xffffffff


	//   ....[40]....
        /*010c*/ 	.word	0xffffffff


	//   ....[41]....
        /*0110*/ 	.word	0xffffffff


	//   ....[42]....
        /*0114*/ 	.word	0xffffffff


	//   ....[43]....
        /*0118*/ 	.word	0xffffffff


	//   ....[44]....
        /*011c*/ 	.word	0xffffffff


	//   ....[45]....
        /*0120*/ 	.word	0xffffffff


	//   ....[46]....
        /*0124*/ 	.word	0xffffffff


	//   ....[47]....
        /*0128*/ 	.word	0xffffffff


	//   ....[48]....
        /*012c*/ 	.word	0xffffffff


	//   ....[49]....
        /*0130*/ 	.word	0xffffffff


	//   ....[50]....
        /*0134*/ 	.word	0xffffffff


	//   ....[51]....
        /*0138*/ 	.word	0xffffffff


	//   ....[52]....
        /*013c*/ 	.word	0xffffffff


	//   ....[53]....
        /*0140*/ 	.word	0xffffffff


	//   ....[54]....
        /*0144*/ 	.word	0xffffffff


	//   ....[55]....
        /*0148*/ 	.word	0xffffffff


	//   ....[56]....
        /*014c*/ 	.word	0xffffffff


	//   ....[57]....
        /*0150*/ 	.word	0xffffffff


	//   ....[58]....
        /*0154*/ 	.word	0xffffffff


	//   ....[59]....
        /*0158*/ 	.word	0xffffffff


	//   ....[60]....
        /*015c*/ 	.word	0xffffffff


	//   ....[61]....
        /*0160*/ 	.word	0xffffffff


	//   ....[62]....
        /*0164*/ 	.word	0xffffffff


	//   ....[63]....
        /*0168*/ 	.word	0xffffffff


	//   ....[64]....
        /*016c*/ 	.word	0xffffffff


	//   ....[65]....
        /*0170*/ 	.word	0xffffffff


	//   ....[66]....
        /*0174*/ 	.word	0xffffffff


	//   ....[67]....
        /*0178*/ 	.word	0xffffffff


	//   ....[68]....
        /*017c*/ 	.word	0xffffffff


	//   ....[69]....
        /*0180*/ 	.word	0xffffffff


	//   ....[70]....
        /*0184*/ 	.word	0xffffffff


	//   ....[71]....
        /*0188*/ 	.word	0xffffffff


	//   ....[72]....
        /*018c*/ 	.word	0xffffffff


	//   ....[73]....
        /*0190*/ 	.word	0xffffffff


	//   ....[74]....
        /*0194*/ 	.word	0xffffffff


	//   ....[75]....
        /*0198*/ 	.word	0xffffffff


	//   ....[76]....
        /*019c*/ 	.word	0xffffffff


	//   ....[77]....
        /*01a0*/ 	.word	0xffffffff


	//   ....[78]....
        /*01a4*/ 	.word	0xffffffff


	//   ....[79]....
        /*01a8*/ 	.word	0xffffffff


	//   ....[80]....
        /*01ac*/ 	.word	0xffffffff


	//   ....[81]....
        /*01b0*/ 	.word	0xffffffff


	//   ....[82]....
        /*01b4*/ 	.word	0xffffffff


	//   ....[83]....
        /*01b8*/ 	.word	0xffffffff


	//   ....[84]....
        /*01bc*/ 	.word	0xffffffff


	//   ....[85]....
        /*01c0*/ 	.word	0xffffffff


	//   ....[86]....
        /*01c4*/ 	.word	0xffffffff


	//   ....[87]....
        /*01c8*/ 	.word	0xffffffff


	//   ....[88]....
        /*01cc*/ 	.word	0xffffffff


	//   ....[89]....
        /*01d0*/ 	.word	0xffffffff


	//   ....[90]....
        /*01d4*/ 	.word	0xffffffff


	//   ....[91]....
        /*01d8*/ 	.word	0xffffffff


	//   ....[92]....
        /*01dc*/ 	.word	0xffffffff


	//   ....[93]....
        /*01e0*/ 	.word	0xffffffff


	//   ....[94]....
        /*01e4*/ 	.word	0xffffffff


	//   ....[95]....
        /*01e8*/ 	.word	0xffffffff


	//   ....[96]....
        /*01ec*/ 	.word	0xffffffff


	//   ....[97]....
        /*01f0*/ 	.word	0xffffffff


	//   ....[98]....
        /*01f4*/ 	.word	0xffffffff


	//   ....[99]....
        /*01f8*/ 	.word	0xffffffff


	//   ....[100]....
        /*01fc*/ 	.word	0xffffffff


	//   ....[101]....
        /*0200*/ 	.word	0xffffffff


	//   ....[102]....
        /*0204*/ 	.word	0xffffffff


	//   ....[103]....
        /*0208*/ 	.word	0xffffffff


	//   ....[104]....
        /*020c*/ 	.word	0xffffffff


	//   ....[105]....
        /*0210*/ 	.word	0xffffffff


	//   ....[106]....
        /*0214*/ 	.word	0xffffffff


	//   ....[107]....
        /*0218*/ 	.word	0xffffffff


	//   ....[108]....
        /*021c*/ 	.word	0xffffffff


	//   ....[109]....
        /*0220*/ 	.word	0xffffffff


	//   ....[110]....
        /*0224*/ 	.word	0xffffffff


	//   ....[111]....
        /*0228*/ 	.word	0xffffffff


	//----- nvinfo : EIATTR_COOP_GROUP_INSTR_OFFSETS
	.align		4
.L_19:
        /*022c*/ 	.byte	0x04, 0x28
        /*022e*/ 	.short	(.L_21 - .L_20)


	//   ....[0]....
.L_20:
        /*0230*/ 	.word	0x00000690


	//   ....[1]....
        /*0234*/ 	.word	0x00000700


	//   ....[2]....
        /*0238*/ 	.word	0x00000730


	//   ....[3]....
        /*023c*/ 	.word	0x000007a0


	//   ....[4]....
        /*0240*/ 	.word	0x000009d0


	//   ....[5]....
        /*0244*/ 	.word	0x00000a80


	//   ....[6]....
        /*0248*/ 	.word	0x00000aa0


	//   ....[7]....
        /*024c*/ 	.word	0x00000ac0


	//   ....[8]....
        /*0250*/ 	.word	0x000010b0


	//   ....[9]....
        /*0254*/ 	.word	0x000010d0


	//   ....[10]....
        /*0258*/ 	.word	0x00001160


	//   ....[11]....
        /*025c*/ 	.word	0x00001170


	//   ....[12]....
        /*0260*/ 	.word	0x000017f0


	//   ....[13]....
        /*0264*/ 	.word	0x00001810


	//   ....[14]....
        /*0268*/ 	.word	0x00001820


	//   ....[15]....
        /*026c*/ 	.word	0x00001830


	//   ....[16]....
        /*0270*/ 	.word	0x00001e40


	//   ....[17]....
        /*0274*/ 	.word	0x00001e50


	//   ....[18]....
        /*0278*/ 	.word	0x00001e60


	//   ....[19]....
        /*027c*/ 	.word	0x00001ea0


	//   ....[20]....
        /*0280*/ 	.word	0x00002000


	//   ....[21]....
        /*0284*/ 	.word	0x00002010


	//   ....[22]....
        /*0288*/ 	.word	0x00002030


	//   ....[23]....
        /*028c*/ 	.word	0x00002080


	//   ....[24]....
        /*0290*/ 	.word	0x00002120


	//   ....[25]....
        /*0294*/ 	.word	0x00002130


	//   ....[26]....
        /*0298*/ 	.word	0x00002140


	//   ....[27]....
        /*029c*/ 	.word	0x00002190


	//   ....[28]....
        /*02a0*/ 	.word	0x000021a0


	//   ....[29]....
        /*02a4*/ 	.word	0x00002210


	//   ....[30]....
        /*02a8*/ 	.word	0x00002240


	//   ....[31]....
        /*02ac*/ 	.word	0x00002250


	//   ....[32]....
        /*02b0*/ 	.word	0x000023e0


	//   ....[33]....
        /*02b4*/ 	.word	0x000023f0


	//   ....[34]....
        /*02b8*/ 	.word	0x00002400


	//   ....[35]....
        /*02bc*/ 	.word	0x00002410


	//   ....[36]....
        /*02c0*/ 	.word	0x000024c0


	//   ....[37]....
        /*02c4*/ 	.word	0x000024d0


	//   ....[38]....
        /*02c8*/ 	.word	0x000024e0


	//   ....[39]....
        /*02cc*/ 	.word	0x000024f0


	//   ....[40]....
        /*02d0*/ 	.word	0x00002590


	//   ....[41]....
        /*02d4*/ 	.word	0x000025b0


	//   ....[42]....
        /*02d8*/ 	.word	0x000025c0


	//   ....[43]....
        /*02dc*/ 	.word	0x000025d0


	//   ....[44]....
        /*02e0*/ 	.word	0x00002780


	//   ....[45]....
        /*02e4*/ 	.word	0x00002790


	//   ....[46]....
        /*02e8*/ 	.word	0x000027a0


	//   ....[47]....
        /*02ec*/ 	.word	0x000027b0


	//   ....[48]....
        /*02f0*/ 	.word	0x00002860


	//   ....[49]....
        /*02f4*/ 	.word	0x00002870


	//   ....[50]....
        /*02f8*/ 	.word	0x00002880


	//   ....[51]....
        /*02fc*/ 	.word	0x00002890


	//   ....[52]....
        /*0300*/ 	.word	0x00002930


	//   ....[53]....
        /*0304*/ 	.word	0x00002950


	//   ....[54]....
        /*0308*/ 	.word	0x00002960


	//   ....[55]....
        /*030c*/ 	.word	0x00002970


	//   ....[56]....
        /*0310*/ 	.word	0x00002b20


	//   ....[57]....
        /*0314*/ 	.word	0x00002b30


	//   ....[58]....
        /*0318*/ 	.word	0x00002b40


	//   ....[59]....
        /*031c*/ 	.word	0x00002b50


	//   ....[60]....
        /*0320*/ 	.word	0x00002c00


	//   ....[61]....
        /*0324*/ 	.word	0x00002c10


	//   ....[62]....
        /*0328*/ 	.word	0x00002c20


	//   ....[63]....
        /*032c*/ 	.word	0x00002c30


	//   ....[64]....
        /*0330*/ 	.word	0x00002cd0


	//   ....[65]....
        /*0334*/ 	.word	0x00002ce0


	//   ....[66]....
        /*0338*/ 	.word	0x00002d00


	//   ....[67]....
        /*033c*/ 	.word	0x00002d10


	//   ....[68]....
        /*0340*/ 	.word	0x00002ea0


	//   ....[69]....
        /*0344*/ 	.word	0x00002ec0


	//   ....[70]....
        /*0348*/ 	.word	0x00002ed0


	//   ....[71]....
        /*034c*/ 	.word	0x00002ee0


	//   ....[72]....
        /*0350*/ 	.word	0x00002f90


	//   ....[73]....
        /*0354*/ 	.word	0x00002fa0


	//   ....[74]....
        /*0358*/ 	.word	0x00002fb0


	//   ....[75]....
        /*035c*/ 	.word	0x00002fc0


	//   ....[76]....
        /*0360*/ 	.word	0x00003060


	//   ....[77]....
        /*0364*/ 	.word	0x00003080


	//   ....[78]....
        /*0368*/ 	.word	0x00003090


	//   ....[79]....
        /*036c*/ 	.word	0x000030a0


	//   ....[80]....
        /*0370*/ 	.word	0x00003230


	//   ....[81]....
        /*0374*/ 	.word	0x00003250


	//   ....[82]....
        /*0378*/ 	.word	0x00003260


	//   ....[83]....
        /*037c*/ 	.word	0x00003270


	//   ....[84]....
        /*0380*/ 	.word	0x00003320


	//   ....[85]....
        /*0384*/ 	.word	0x00003330


	//   ....[86]....
        /*0388*/ 	.word	0x00003340


	//   ....[87]....
        /*038c*/ 	.word	0x00003350


	//   ....[88]....
        /*0390*/ 	.word	0x000033f0


	//   ....[89]....
        /*0394*/ 	.word	0x00003410


	//   ....[90]....
        /*0398*/ 	.word	0x00003420


	//   ....[91]....
        /*039c*/ 	.word	0x00003430


	//   ....[92]....
        /*03a0*/ 	.word	0x000035c0


	//   ....[93]....
        /*03a4*/ 	.word	0x000035e0


	//   ....[94]....
        /*03a8*/ 	.word	0x000035f0


	//   ....[95]....
        /*03ac*/ 	.word	0x00003600


	//   ....[96]....
        /*03b0*/ 	.word	0x000036b0


	//   ....[97]....
        /*03b4*/ 	.word	0x000036c0


	//   ....[98]....
        /*03b8*/ 	.word	0x000036d0


	//   ....[99]....
        /*03bc*/ 	.word	0x000036e0


	//   ....[100]....
        /*03c0*/ 	.word	0x00003780


	//   ....[101]....
        /*03c4*/ 	.word	0x000037a0


	//   ....[102]....
        /*03c8*/ 	.word	0x000037b0


	//   ....[103]....
        /*03cc*/ 	.word	0x000037c0


	//   ....[104]....
        /*03d0*/ 	.word	0x00003970


	//   ....[105]....
        /*03d4*/ 	.word	0x00003980


	//   ....[106]....
        /*03d8*/ 	.word	0x00003990


	//   ....[107]....
        /*03dc*/ 	.word	0x000039a0


	//   ....[108]....
        /*03e0*/ 	.word	0x00003ab0


	//   ....[109]....
        /*03e4*/ 	.word	0x00003ac0


	//   ....[110]....
        /*03e8*/ 	.word	0x00003ad0


	//   ....[111]....
        /*03ec*/ 	.word	0x00003ae0


	//----- nvinfo : EIATTR_VRC_CTA_INIT_COUNT
	.align		4
.L_21:
        /*03f0*/ 	.byte	0x02, 0x4a
	.zero		1
	.zero		1


	//----- nvinfo : EIATTR_EXIT_INSTR_OFFSETS
	.align		4
        /*03f4*/ 	.byte	0x04, 0x1c
        /*03f6*/ 	.short	(.L_23 - .L_22)


	//   ....[0]....
.L_22:
        /*03f8*/ 	.word	0x00004230


	//----- nvinfo : EIATTR_CRS_STACK_SIZE
	.align		4
.L_23:
        /*03fc*/ 	.byte	0x04, 0x1e
        /*03fe*/ 	.short	(.L_25 - .L_24)
.L_24:
        /*0400*/ 	.word	0x00000000


	//----- nvinfo : EIATTR_CBANK_PARAM_SIZE
	.align		4
.L_25:
        /*0404*/ 	.byte	0x03, 0x19
        /*0406*/ 	.short	0x0028


	//----- nvinfo : EIATTR_PARAM_CBANK
	.align		4
        /*0408*/ 	.byte	0x04, 0x0a
        /*040a*/ 	.short	(.L_27 - .L_26)
	.align		4
.L_26:
        /*040c*/ 	.word	index@(.nv.constant0._Z8winogradP7ushort4P6__halfPjS2_S3_)
        /*0410*/ 	.short	0x0380
        /*0412*/ 	.short	0x0028


	//----- nvinfo : EIATTR_SW_WAR
	.align		4
.L_27:
        /*0414*/ 	.byte	0x04, 0x36
        /*0416*/ 	.short	(.L_29 - .L_28)
.L_28:
        /*0418*/ 	.word	0x00000008
.L_29:


//--------------------- .nv.callgraph             --------------------------
	.section	.nv.callgraph,"",@"SHT_CUDA_CALLGRAPH"
	.align	4
	.sectionentsize	8
	.align		4
        /*0000*/ 	.word	0x00000000
	.align		4
        /*0004*/ 	.word	0xffffffff
	.align		4
        /*0008*/ 	.word	0x00000000
	.align		4
        /*000c*/ 	.word	0xfffffffe
	.align		4
        /*0010*/ 	.word	0x00000000
	.align		4
        /*0014*/ 	.word	0xfffffffd
	.align		4
        /*0018*/ 	.word	0x00000000
	.align		4
        /*001c*/ 	.word	0xfffffffc


//--------------------- .text._Z8winogradP7ushort4P6__halfPjS2_S3_ --------------------------
	.section	.text._Z8winogradP7ushort4P6__halfPjS2_S3_,"ax",@progbits
	.align	128
        .global         _Z8winogradP7ushort4P6__halfPjS2_S3_
        .type           _Z8winogradP7ushort4P6__halfPjS2_S3_,@function
        .size           _Z8winogradP7ushort4P6__halfPjS2_S3_,(.L_x_13 - _Z8winogradP7ushort4P6__halfPjS2_S3_)
        .other          _Z8winogradP7ushort4P6__halfPjS2_S3_,@"STO_CUDA_ENTRY STV_DEFAULT"
_Z8winogradP7ushort4P6__halfPjS2_S3_:
.text._Z8winogradP7ushort4P6__halfPjS2_S3_:
[----:B------:R-:W-:Y:S01]  /*0000*/  LDC R1, c[0x0][0x37c] ;  /* 0x0000df00ff017b82 */ /* 0x000fe20000000800 */
[----:B------:R-:W0:Y:S01]  /*0010*/  LDCU UR6, c[0x0][0x360] ;  /* 0x00006c00ff0677ac */ /* 0x000e220008000800 */
[----:B------:R-:W1:Y:S01]  /*0020*/  S2R R7, SR_TID.X ;  /* 0x0000000000077919 */ /* 0x000e620000002100 */
[----:B------:R-:W-:Y:S01]  /*0030*/  BSSY.RECONVERGENT B0, `(.L_x_0) ;  /* 0x0000033000007945 */ /* 0x000fe20003800200 */
[----:B------:R-:W0:Y:S01]  /*0040*/  LDCU UR4, c[0x0][0x364] ;  /* 0x00006c80ff0477ac */ /* 0x000e220008000800 */
[----:B------:R-:W2:Y:S01]  /*0050*/  LDCU.64 UR12, c[0x0][0x358] ;  /* 0x00006b00ff0c77ac */ /* 0x000ea20008000a00 */
[----:B0-----:R-:W-:-:S04]  /*0060*/  UIMAD UR6, UR6, UR4, URZ ;  /* 0x00000004060672a4 */ /* 0x001fc8000f8e02ff */
[----:B------:R-:W-:Y:S02]  /*0070*/  UISETP.NE.U32.AND UP0, UPT, UR6, URZ, UPT ;  /* 0x000000ff0600728c */ /* 0x000fe4000bf05070 */
[----:B------:R-:W-:-:S03]  /*0080*/  IMAD R9, RZ, RZ, -UR6 ;  /* 0x80000006ff097e24 */ /* 0x000fc6000f8e02ff */
[----:B------:R-:W0:Y:S01]  /*0090*/  I2F.U32.RP R6, UR6 ;  /* 0x0000000600067d06 */ /* 0x000e220008209000 */
[----:B-1----:R-:W-:-:S05]  /*00a0*/  VIADD R0, R7, UR6 ;  /* 0x0000000607007c36 */ /* 0x002fca0008000000 */
[C---:B------:R-:W-:Y:S02]  /*00b0*/  ISETP.GE.U32.AND P0, PT, R0.reuse, 0x400, PT ;  /* 0x000004000000780c */ /* 0x040fe40003f06070 */
[----:B------:R-:W-:Y:S02]  /*00c0*/  VIMNMX.U32 R5, PT, PT, R0, 0x400, !PT ;  /* 0x0000040000057848 */ /* 0x000fe40007fe0000 */
[----:B------:R-:W-:Y:S01]  /*00d0*/  SEL R4, RZ, 0x1, P0 ;  /* 0x00000001ff047807 */ /* 0x000fe20000000000 */
[----:B0-----:R-:W0:Y:S03]  /*00e0*/  MUFU.RCP R6, R6 ;  /* 0x0000000600067308 */ /* 0x001e260000001000 */
[----:B------:R-:W-:Y:S01]  /*00f0*/  IADD3 R5, PT, PT, R5, -R0, -R4 ;  /* 0x8000000005057210 */ /* 0x000fe20007ffe804 */
[----:B0-----:R-:W-:-:S04]  /*0100*/  VIADD R2, R6, 0xffffffe ;  /* 0x0ffffffe06027836 */ /* 0x001fc80000000000 */
[----:B------:R0:W1:Y:S02]  /*0110*/  F2I.FTZ.U32.TRUNC.NTZ R3, R2 ;  /* 0x0000000200037305 */ /* 0x000064000021f000 */
[----:B0-----:R-:W-:Y:S02]  /*0120*/  IMAD.MOV.U32 R2, RZ, RZ, RZ ;  /* 0x000000ffff027224 */ /* 0x001fe400078e00ff */
[----:B-1----:R-:W-:-:S04]  /*0130*/  IMAD R9, R9, R3, RZ ;  /* 0x0000000309097224 */ /* 0x002fc800078e02ff */
[----:B------:R-:W-:Y:S01]  /*0140*/  IMAD.HI.U32 R6, R3, R9, R2 ;  /* 0x0000000903067227 */ /* 0x000fe200078e0002 */
[----:B------:R-:W-:-:S05]  /*0150*/  LOP3.LUT R3, RZ, UR6, RZ, 0x33, !PT ;  /* 0x00000006ff037c12 */ /* 0x000fca000f8e33ff */
[----:B------:R-:W-:-:S04]  /*0160*/  IMAD.HI.U32 R6, R6, R5, RZ ;  /* 0x0000000506067227 */ /* 0x000fc800078e00ff */
[----:B------:R-:W-:-:S04]  /*0170*/  IMAD.MOV R0, RZ, RZ, -R6 ;  /* 0x000000ffff007224 */ /* 0x000fc800078e0a06 */
[----:B------:R-:W-:-:S05]  /*0180*/  IMAD R5, R0, UR6, R5 ;  /* 0x0000000600057c24 */ /* 0x000fca000f8e0205 */
[----:B------:R-:W-:-:S13]  /*0190*/  ISETP.GE.U32.AND P0, PT, R5, UR6, PT ;  /* 0x0000000605007c0c */ /* 0x000fda000bf06070 */
[----:B------:R-:W-:Y:S02]  /*01a0*/  @P0 VIADD R5, R5, -UR6 ;  /* 0x8000000605050c36 */ /* 0x000fe40008000000 */
[----:B------:R-:W-:Y:S01]  /*01b0*/  @P0 VIADD R6, R6, 0x1 ;  /* 0x0000000106060836 */ /* 0x000fe20000000000 */
[----:B------:R-:W-:Y:S02]  /*01c0*/  PLOP3.LUT P0, PT, PT, PT, UP0, 0x40, 0x4 ;  /* 0x000000000004781c */ /* 0x000fe40003f0e808 */
[----:B------:R-:W-:Y:S01]  /*01d0*/  ISETP.GE.U32.AND P1, PT, R5, UR6, PT ;  /* 0x0000000605007c0c */ /* 0x000fe2000bf26070 */
[----:B------:R-:W-:-:S12]  /*01e0*/  IMAD.MOV.U32 R5, RZ, RZ, R7 ;  /* 0x000000ffff057224 */ /* 0x000fd800078e0007 */
[----:B------:R-:W-:-:S05]  /*01f0*/  @P1 VIADD R6, R6, 0x1 ;  /* 0x0000000106061836 */ /* 0x000fca0000000000 */
[----:B------:R-:W-:-:S05]  /*0200*/  SEL R3, R3, R6, P0 ;  /* 0x0000000603037207 */ /* 0x000fca0000000000 */
[----:B------:R-:W-:-:S05]  /*0210*/  IMAD.IADD R10, R4, 0x1, R3 ;  /* 0x00000001040a7824 */ /* 0x000fca00078e0203 */
[----:B------:R-:W-:-:S04]  /*0220*/  LOP3.LUT R0, R10, 0x3, RZ, 0xc0, !PT ;  /* 0x000000030a007812 */ /* 0x000fc800078ec0ff */
[----:B------:R-:W-:-:S13]  /*0230*/  ISETP.NE.AND P0, PT, R0, 0x3, PT ;  /* 0x000000030000780c */ /* 0x000fda0003f05270 */
[----:B--2---:R-:W-:Y:S05]  /*0240*/  @!P0 BRA `(.L_x_1) ;  /* 0x0000000000448947 */ /* 0x004fea0003800000 */
[----:B------:R-:W0:Y:S01]  /*0250*/  S2R R3, SR_CgaCtaId ;  /* 0x0000000000037919 */ /* 0x000e220000008800 */
[----:B------:R-:W1:Y:S01]  /*0260*/  LDC.64 R8, c[0x0][0x398] ;  /* 0x0000e600ff087b82 */ /* 0x000e620000000a00 */
[----:B------:R-:W-:Y:S01]  /*0270*/  MOV R0, 0x400 ;  /* 0x0000040000007802 */ /* 0x000fe20000000f00 */
[----:B------:R-:W-:Y:S02]  /*0280*/  IMAD.MOV.U32 R4, RZ, RZ, RZ ;  /* 0x000000ffff047224 */ /* 0x000fe400078e00ff */
[----:B------:R-:W-:Y:S02]  /*0290*/  IMAD.MOV.U32 R5, RZ, RZ, R7 ;  /* 0x000000ffff057224 */ /* 0x000fe400078e0007 */
[----:B------:R-:W-:Y:S02]  /*02a0*/  VIADD R2, R0, 0x2400 ;  /* 0x0000240000027836 */ /* 0x000fe40000000000 */
[----:B------:R-:W-:-:S05]  /*02b0*/  VIADD R0, R10, 0x1 ;  /* 0x000000010a007836 */ /* 0x000fca0000000000 */
[----:B------:R-:W-:Y:S02]  /*02c0*/  LOP3.LUT R11, R0, 0x3, RZ, 0xc0, !PT ;  /* 0x00000003000b7812 */ /* 0x000fe400078ec0ff */
[----:B0-----:R-:W-:-:S07]  /*02d0*/  LEA R6, R3, R2, 0x18 ;  /* 0x0000000203067211 */ /* 0x001fce00078ec0ff */
.L_x_2:
[----:B01----:R-:W-:-:S06]  /*02e0*/  IMAD.WIDE.U32 R2, R5, 0x2, R8 ;  /* 0x0000000205027825 */ /* 0x003fcc00078e0008 */
[----:B------:R-:W2:Y:S01]  /*02f0*/  LDG.E.U16 R3, desc[UR12][R2.64] ;  /* 0x0000000c02037981 */ /* 0x000ea2000c1e1500 */
[C---:B------:R-:W-:Y:S02]  /*0300*/  IMAD R0, R5.reuse, 0x2, R6 ;  /* 0x0000000205007824 */ /* 0x040fe400078e0206 */
[----:B------:R-:W-:Y:S02]  /*0310*/  VIADD R4, R4, 0x1 ;  /* 0x0000000104047836 */ /* 0x000fe40000000000 */
[----:B------:R-:W-:-:S03]  /*0320*/  VIADD R5, R5, UR6 ;  /* 0x0000000605057c36 */ /* 0x000fc60008000000 */
[----:B------:R-:W-:Y:S01]  /*0330*/  ISETP.NE.AND P0, PT, R4, R11, PT ;  /* 0x0000000b0400720c */ /* 0x000fe20003f05270 */
[----:B--2---:R0:W-:-:S12]  /*0340*/  STS.U16 [R0], R3 ;  /* 0x0000000300007388 */ /* 0x0041d80000000400 */
[----:B------:R-:W-:Y:S05]  /*0350*/  @P0 BRA `(.L_x_2) ;  /* 0xfffffffc00e00947 */ /* 0x000fea000383ffff */
.L_x_1:
[----:B------:R-:W-:Y:S05]  /*0360*/  BSYNC.RECONVERGENT B0 ;  /* 0x0000000000007941 */ /* 0x000fea0003800200 */
.L_x_0:
[----:B------:R-:W-:Y:S01]  /*0370*/  ISETP.GE.U32.AND P0, PT, R10, 0x3, PT ;  /* 0x000000030a00780c */ /* 0x000fe20003f06070 */
[----:B------:R-:W-:-:S12]  /*0380*/  BSSY.RECONVERGENT B0, `(.L_x_3) ;  /* 0x000001e000007945 */ /* 0x000fd80003800200 */
[----:B------:R-:W-:Y:S05]  /*0390*/  @!P0 BRA `(.L_x_4) ;  /* 0x0000000000708947 */ /* 0x000fea0003800000 */
[----:B------:R-:W1:Y:S01]  /*03a0*/  S2R R9, SR_CgaCtaId ;  /* 0x0000000000097919 */ /* 0x000e620000008800 */
[----:B0-----:R-:W0:Y:S01]  /*03b0*/  LDC.64 R2, c[0x0][0x398] ;  /* 0x0000e600ff027b82 */ /* 0x001e220000000a00 */
[----:B------:R-:W-:-:S05]  /*03c0*/  MOV R0, 0x400 ;  /* 0x0000040000007802 */ /* 0x000fca0000000f00 */
[----:B------:R-:W-:-:S05]  /*03d0*/  VIADD R0, R0, 0x2400 ;  /* 0x0000240000007836 */ /* 0x000fca0000000000 */
[----:B-1----:R-:W-:-:S07]  /*03e0*/  LEA R16, R9, R0, 0x18 ;  /* 0x0000000009107211 */ /* 0x002fce00078ec0ff */
.L_x_5:
[C---:B-1----:R-:W-:Y:S02]  /*03f0*/  VIADD R9, R5.reuse, UR6 ;  /* 0x0000000605097c36 */ /* 0x042fe40008000000 */
[----:B0-----:R-:W-:-:S04]  /*0400*/  IMAD.WIDE.U32 R14, R5, 0x2, R2 ;  /* 0x00000002050e7825 */ /* 0x001fc800078e0002 */
[C---:B------:R-:W-:Y:S02]  /*0410*/  VIADD R11, R9.reuse, UR6 ;  /* 0x00000006090b7c36 */ /* 0x040fe40008000000 */
[--C-:B------:R-:W-:Y:S01]  /*0420*/  IMAD.WIDE.U32 R8, R9, 0x2, R2.reuse ;  /* 0x0000000209087825 */ /* 0x100fe200078e0002 */
[----:B------:R-:W2:Y:S03]  /*0430*/  LDG.E.U16 R14, desc[UR12][R14.64] ;  /* 0x0000000c0e0e7981 */ /* 0x000ea6000c1e1500 */
[C---:B------:R-:W-:Y:S02]  /*0440*/  VIADD R17, R11.reuse, UR6 ;  /* 0x000000060b117c36 */ /* 0x040fe40008000000 */
[--C-:B------:R-:W-:Y:S01]  /*0450*/  IMAD.WIDE.U32 R10, R11, 0x2, R2.reuse ;  /* 0x000000020b0a7825 */ /* 0x100fe200078e0002 */
[----:B------:R-:W3:Y:S03]  /*0460*/  LDG.E.U16 R9, desc[UR12][R8.64] ;  /* 0x0000000c08097981 */ /* 0x000ee6000c1e1500 */
[----:B------:R-:W-:-:S02]  /*0470*/  IMAD.WIDE.U32 R12, R17, 0x2, R2 ;  /* 0x00000002110c7825 */ /* 0x000fc400078e0002 */
[----:B------:R-:W4:Y:S04]  /*0480*/  LDG.E.U16 R11, desc[UR12][R10.64] ;  /* 0x0000000c0a0b7981 */ /* 0x000f28000c1e1500 */
[----:B------:R-:W5:Y:S01]  /*0490*/  LDG.E.U16 R13, desc[UR12][R12.64] ;  /* 0x0000000c0c0d7981 */ /* 0x000f62000c1e1500 */
[----:B------:R-:W-:Y:S02]  /*04a0*/  IMAD R19, R5, 0x2, R16 ;  /* 0x0000000205137824 */ /* 0x000fe400078e0210 */
[----:B------:R-:W-:-:S04]  /*04b0*/  IMAD.U32 R5, RZ, RZ, UR6 ;  /* 0x00000006ff057e24 */ /* 0x000fc8000f8e00ff */
[----:B------:R-:W-:-:S04]  /*04c0*/  IMAD R0, R5, 0x2, R19 ;  /* 0x0000000205007824 */ /* 0x000fc800078e0213 */
[----:B------:R-:W-:-:S04]  /*04d0*/  IMAD R4, R5, 0x2, R0 ;  /* 0x0000000205047824 */ /* 0x000fc800078e0200 */
[----:B------:R-:W-:Y:S02]  /*04e0*/  IMAD R6, R5, 0x2, R4 ;  /* 0x0000000205067824 */ /* 0x000fe400078e0204 */
[----:B------:R-:W-:-:S05]  /*04f0*/  VIADD R5, R17, UR6 ;  /* 0x0000000611057c36 */ /* 0x000fca0008000000 */
[----:B------:R-:W-:Y:S01]  /*0500*/  ISETP.GE.U32.AND P0, PT, R5, 0x400, PT ;  /* 0x000004000500780c */ /* 0x000fe20003f06070 */
[----:B--2---:R1:W-:Y:S04]  /*0510*/  STS.U16 [R19], R14 ;  /* 0x0000000e13007388 */ /* 0x0043e80000000400 */
[----:B---3--:R1:W-:Y:S04]  /*0520*/  STS.U16 [R0], R9 ;  /* 0x0000000900007388 */ /* 0x0083e80000000400 */
[----:B----4-:R1:W-:Y:S04]  /*0530*/  STS.U16 [R4], R11 ;  /* 0x0000000b04007388 */ /* 0x0103e80000000400 */
[----:B-----5:R1:W-:Y:S01]  /*0540*/  STS.U16 [R6], R13 ;  /* 0x0000000d06007388 */ /* 0x0203e20000000400 */
[----:B------:R-:W-:Y:S05]  /*0550*/  @!P0 BRA `(.L_x_5) ;  /* 0xfffffffc00a48947 */ /* 0x000fea000383ffff */
.L_x_4:
[----:B------:R-:W-:Y:S05]  /*0560*/  BSYNC.RECONVERGENT B0 ;  /* 0x0000000000007941 */ /* 0x000fea0003800200 */
.L_x_3:
[----:B------:R-:W2:Y:S01]  /*0570*/  S2UR UR7, SR_CTAID.X ;  /* 0x00000000000779c3 */ /* 0x000ea20000002500 */
[C---:B01----:R-:W-:Y:S02]  /*0580*/  LOP3.LUT R0, R7.reuse, 0x1f, RZ, 0xc0, !PT ;  /* 0x0000001f07007812 */ /* 0x043fe400078ec0ff */
[----:B------:R-:W-:Y:S02]  /*0590*/  SHF.R.U32.HI R20, RZ, 0x5, R7 ;  /* 0x00000005ff147819 */ /* 0x000fe40000011607 */
[----:B------:R-:W-:-:S03]  /*05a0*/  LOP3.LUT R21, R7, 0x3, RZ, 0xc0, !PT ;  /* 0x0000000307157812 */ /* 0x000fc600078ec0ff */
[----:B------:R-:W0:Y:S08]  /*05b0*/  S2UR UR8, SR_CTAID.Y ;  /* 0x00000000000879c3 */ /* 0x000e300000002600 */
[----:B------:R-:W1:Y:S01]  /*05c0*/  LDC.64 R4, c[0x0][0x380] ;  /* 0x0000e000ff047b82 */ /* 0x000e620000000a00 */
[----:B--2---:R-:W-:-:S04]  /*05d0*/  UIMAD UR4, UR7, 0xc0, URZ ;  /* 0x000000c0070478a4 */ /* 0x004fc8000f8e02ff */
[----:B0-----:R-:W-:-:S06]  /*05e0*/  UIMAD UR4, UR8, 0x930, UR4 ;  /* 0x00000930080478a4 */ /* 0x001fcc000f8e0204 */
[----:B------:R-:W-:-:S04]  /*05f0*/  VIADD R3, R0, UR4 ;  /* 0x0000000400037c36 */ /* 0x000fc80008000000 */
[----:B------:R-:W-:-:S04]  /*0600*/  IMAD R20, R20, 0x18, R3 ;  /* 0x0000001814147824 */ /* 0x000fc800078e0203 */
[----:B------:R-:W-:-:S04]  /*0610*/  IMAD R21, R21, 0x310, R20 ;  /* 0x0000031015157824 */ /* 0x000fc800078e0214 */
[----:B-1----:R-:W-:-:S05]  /*0620*/  IMAD.WIDE R28, R21, 0x8, R4 ;  /* 0x00000008151c7825 */ /* 0x002fca00078e0204 */
[----:B------:R-:W2:Y:S04]  /*0630*/  LDG.E.64 R2, desc[UR12][R28.64] ;  /* 0x0000000c1c027981 */ /* 0x000ea8000c1e1b00 */
[----:B------:R-:W3:Y:S01]  /*0640*/  LDG.E.64 R26, desc[UR12][R28.64+0xc40] ;  /* 0x000c400c1c1a7981 */ /* 0x000ee2000c1e1b00 */
[----:B--2---:R-:W-:Y:S02]  /*0650*/  PRMT R6, R2, 0x7732, RZ ;  /* 0x0000773202067816 */ /* 0x004fe400000000ff */
[----:B---3--:R-:W-:-:S03]  /*0660*/  PRMT R21, R26, 0x5410, R2 ;  /* 0x000054101a157816 */ /* 0x008fc60000000002 */
[----:B------:R-:W-:Y:S01]  /*0670*/  IMAD.MOV.U32 R2, RZ, RZ, R6 ;  /* 0x000000ffff027224 */ /* 0x000fe200078e0006 */
[----:B------:R-:W-:Y:S02]  /*0680*/  PRMT R26, R26, 0x7732, RZ ;  /* 0x000077321a1a7816 */ /* 0x000fe400000000ff */
[----:B------:R-:W0:Y:S03]  /*0690*/  SHFL.IDX PT, R21, R21, R0, 0x1c1f ;  /* 0x001c1f0015157589 */ /* 0x000e2600000e0000 */
[----:B------:R-:W-:Y:S01]  /*06a0*/  IMAD.MOV.U32 R6, RZ, RZ, R26 ;  /* 0x000000ffff067224 */ /* 0x000fe200078e001a */
[C---:B------:R-:W-:Y:S02]  /*06b0*/  PRMT R26, R27.reuse, 0x5410, R3 ;  /* 0x000054101b1a7816 */ /* 0x040fe40000000003 */
[----:B------:R-:W-:Y:S02]  /*06c0*/  PRMT R27, R27, 0x7732, RZ ;  /* 0x000077321b1b7816 */ /* 0x000fe400000000ff */
[----:B------:R-:W-:Y:S01]  /*06d0*/  PRMT R29, R6, 0x5410, R2 ;  /* 0x00005410061d7816 */ /* 0x000fe20000000002 */
[----:B------:R-:W-:Y:S01]  /*06e0*/  IMAD.SHL.U32 R6, R7, 0x10, RZ ;  /* 0x0000001007067824 */ /* 0x000fe200078e00ff */
[----:B------:R-:W-:Y:S01]  /*06f0*/  PRMT R2, R3, 0x7732, RZ ;  /* 0x0000773203027816 */ /* 0x000fe200000000ff */
[----:B------:R-:W1:Y:S03]  /*0700*/  SHFL.IDX PT, R26, R26, R0, 0x1c1f ;  /* 0x001c1f001a1a7589 */ /* 0x000e6600000e0000 */
[----:B------:R-:W-:Y:S01]  /*0710*/  LOP3.LUT R6, R6, 0x30, RZ, 0xc0, !PT ;  /* 0x0000003006067812 */ /* 0x000fe200078ec0ff */
[----:B------:R-:W-:Y:S01]  /*0720*/  IMAD.MOV.U32 R3, RZ, RZ, R2 ;  /* 0x000000ffff037224 */ /* 0x000fe200078e0002 */
[----:B------:R-:W2:Y:S01]  /*0730*/  SHFL.IDX PT, R29, R29, R0, 0x1c1f ;  /* 0x001c1f001d1d7589 */ /* 0x000ea200000e0000 */
[----:B------:R-:W-:Y:S01]  /*0740*/  IMAD.MOV.U32 R2, RZ, RZ, R27 ;  /* 0x000000ffff027224 */ /* 0x000fe200078e001b */
[----:B------:R-:W-:-:S02]  /*0750*/  ISETP.EQ.AND P0, PT, R6, RZ, PT ;  /* 0x000000ff0600720c */ /* 0x000fc40003f02270 */
[C---:B------:R-:W-:Y:S02]  /*0760*/  ISETP.EQ.AND P1, PT, R6.reuse, 0x10, PT ;  /* 0x000000100600780c */ /* 0x040fe40003f22270 */
[C---:B------:R-:W-:Y:S02]  /*0770*/  ISETP.EQ.AND P2, PT, R6.reuse, 0x20, PT ;  /* 0x000000200600780c */ /* 0x040fe40003f42270 */
[----:B------:R-:W-:Y:S02]  /*0780*/  ISETP.EQ.AND P3, PT, R6, 0x30, PT ;  /* 0x000000300600780c */ /* 0x000fe40003f62270 */
[----:B------:R-:W-:-:S05]  /*0790*/  PRMT R3, R2, 0x5410, R3 ;  /* 0x0000541002037816 */ /* 0x000fca0000000003 */
[----:B------:R3:W4:Y:S01]  /*07a0*/  SHFL.IDX PT, R2, R3, R0, 0x1c1f ;  /* 0x001c1f0003027589 */ /* 0x00072200000e0000 */
[--C-:B0-----:R-:W-:Y:S02]  /*07b0*/  @P0 IMAD.MOV.U32 R24, RZ, RZ, R21.reuse ;  /* 0x000000ffff180224 */ /* 0x101fe400078e0015 */
[--C-:B------:R-:W-:Y:S02]  /*07c0*/  @P1 IMAD.MOV.U32 R18, RZ, RZ, R21.reuse ;  /* 0x000000ffff121224 */ /* 0x100fe400078e0015 */
[--C-:B------:R-:W-:Y:S02]  /*07d0*/  @P2 IMAD.MOV.U32 R14, RZ, RZ, R21.reuse ;  /* 0x000000ffff0e2224 */ /* 0x100fe400078e0015 */
[----:B------:R-:W-:Y:S02]  /*07e0*/  @P3 IMAD.MOV.U32 R10, RZ, RZ, R21 ;  /* 0x000000ffff0a3224 */ /* 0x000fe400078e0015 */
[----:B------:R-:W-:Y:S02]  /*07f0*/  IMAD.SHL.U32 R21, R7, 0x2, RZ ;  /* 0x0000000207157824 */ /* 0x000fe400078e00ff */
[----:B-1----:R-:W-:-:S02]  /*0800*/  @P0 IMAD.MOV.U32 R22, RZ, RZ, R26 ;  /* 0x000000ffff160224 */ /* 0x002fc400078e001a */
[--C-:B------:R-:W-:Y:S02]  /*0810*/  @P1 IMAD.MOV.U32 R16, RZ, RZ, R26.reuse ;  /* 0x000000ffff101224 */ /* 0x100fe400078e001a */
[--C-:B------:R-:W-:Y:S02]  /*0820*/  @P2 IMAD.MOV.U32 R12, RZ, RZ, R26.reuse ;  /* 0x000000ffff0c2224 */ /* 0x100fe400078e001a */
[----:B------:R-:W-:Y:S02]  /*0830*/  @P3 IMAD.MOV.U32 R8, RZ, RZ, R26 ;  /* 0x000000ffff083224 */ /* 0x000fe400078e001a */
[C---:B---3--:R-:W-:Y:S02]  /*0840*/  VIADD R3, R21.reuse, 0x2 ;  /* 0x0000000215037836 */ /* 0x048fe40000000000 */
[----:B------:R-:W-:Y:S02]  /*0850*/  VIADD R26, R21, 0x3 ;  /* 0x00000003151a7836 */ /* 0x000fe40000000000 */
[----:B--2---:R-:W-:Y:S01]  /*0860*/  @P0 IMAD.MOV.U32 R25, RZ, RZ, R29 ;  /* 0x000000ffff190224 */ /* 0x004fe200078e001d */
[----:B------:R-:W-:Y:S01]  /*0870*/  LOP3.LUT R3, R3, 0x6, RZ, 0xc0, !PT ;  /* 0x0000000603037812 */ /* 0x000fe200078ec0ff */
[--C-:B----4-:R-:W-:Y:S01]  /*0880*/  @P0 IMAD.MOV.U32 R23, RZ, RZ, R2.reuse ;  /* 0x000000ffff170224 */ /* 0x110fe200078e0002 */
[----:B------:R-:W-:Y:S01]  /*0890*/  LOP3.LUT R27, R26, 0x7, RZ, 0xc0, !PT ;  /* 0x000000071a1b7812 */ /* 0x000fe200078ec0ff */
[----:B------:R-:W-:-:S02]  /*08a0*/  @P1 IMAD.MOV.U32 R17, RZ, RZ, R2 ;  /* 0x000000ffff111224 */ /* 0x000fc400078e0002 */
[--C-:B------:R-:W-:Y:S02]  /*08b0*/  IMAD R3, R3, 0x188, R20.reuse ;  /* 0x0000018803037824 */ /* 0x100fe400078e0214 */
[----:B------:R-:W-:Y:S02]  /*08c0*/  IMAD R27, R27, 0x188, R20 ;  /* 0x000001881b1b7824 */ /* 0x000fe400078e0214 */
[--C-:B------:R-:W-:Y:S02]  /*08d0*/  @P2 IMAD.MOV.U32 R13, RZ, RZ, R2.reuse ;  /* 0x000000ffff0d2224 */ /* 0x100fe400078e0002 */
[----:B------:R-:W-:Y:S02]  /*08e0*/  @P3 IMAD.MOV.U32 R9, RZ, RZ, R2 ;  /* 0x000000ffff093224 */ /* 0x000fe400078e0002 */
[----:B------:R-:W-:-:S04]  /*08f0*/  IMAD.WIDE R2, R3, 0x8, R4 ;  /* 0x0000000803027825 */ /* 0x000fc800078e0204 */
[----:B------:R-:W-:Y:S02]  /*0900*/  IMAD.WIDE R26, R27, 0x8, R4 ;  /* 0x000000081b1a7825 */ /* 0x000fe400078e0204 */
[----:B------:R-:W2:Y:S02]  /*0910*/  LDG.E.64 R2, desc[UR12][R2.64] ;  /* 0x0000000c02027981 */ /* 0x000ea4000c1e1b00 */
[--C-:B------:R-:W-:Y:S02]  /*0920*/  @P1 IMAD.MOV.U32 R19, RZ, RZ, R29.reuse ;  /* 0x000000ffff131224 */ /* 0x100fe400078e001d */
[----:B------:R-:W3:Y:S01]  /*0930*/  LDG.E.64 R26, desc[UR12][R26.64] ;  /* 0x0000000c1a1a7981 */ /* 0x000ee2000c1e1b00 */
[--C-:B------:R-:W-:Y:S02]  /*0940*/  @P2 IMAD.MOV.U32 R15, RZ, RZ, R29.reuse ;  /* 0x000000ffff0f2224 */ /* 0x100fe400078e001d */
[----:B------:R-:W-:Y:S02]  /*0950*/  @P3 IMAD.MOV.U32 R11, RZ, RZ, R29 ;  /* 0x000000ffff0b3224 */ /* 0x000fe400078e001d */
[----:B------:R-:W-:Y:S01]  /*0960*/  IMAD.SHL.U32 R7, R7, 0x10, RZ ;  /* 0x0000001007077824 */ /* 0x000fe200078e00ff */
[----:B--2---:R-:W-:-:S02]  /*0970*/  PRMT R28, R2, 0x7732, RZ ;  /* 0x00007732021c7816 */ /* 0x004fc400000000ff */
[C---:B---3--:R-:W-:Y:S02]  /*0980*/  PRMT R29, R26.reuse, 0x5410, R2 ;  /* 0x000054101a1d7816 */ /* 0x048fe40000000002 */
[----:B------:R-:W-:-:S04]  /*0990*/  PRMT R2, R26, 0x7732, RZ ;  /* 0x000077321a027816 */ /* 0x000fc800000000ff */
[----:B------:R-:W-:Y:S01]  /*09a0*/  PRMT R28, R2, 0x5410, R28 ;  /* 0x00005410021c7816 */ /* 0x000fe2000000001c */
[----:B------:R-:W-:Y:S02]  /*09b0*/  VIADD R2, R0, 0x3 ;  /* 0x0000000300027836 */ /* 0x000fe40000000000 */
[----:B------:R-:W-:-:S03]  /*09c0*/  VIADD R26, R7, 0x30 ;  /* 0x00000030071a7836 */ /* 0x000fc60000000000 */
[----:B------:R0:W1:Y:S02]  /*09d0*/  SHFL.IDX PT, R29, R29, R2, 0x1c1f ;  /* 0x001c1f021d1d7589 */ /* 0x00006400000e0000 */
[----:B------:R-:W-:-:S04]  /*09e0*/  LOP3.LUT R26, R26, 0x30, RZ, 0xc0, !PT ;  /* 0x000000301a1a7812 */ /* 0x000fc800078ec0ff */
[C---:B------:R-:W-:Y:S02]  /*09f0*/  ISETP.EQ.AND P0, PT, R26.reuse, RZ, PT ;  /* 0x000000ff1a00720c */ /* 0x040fe40003f02270 */
[C---:B------:R-:W-:Y:S02]  /*0a00*/  ISETP.EQ.AND P1, PT, R26.reuse, 0x10, PT ;  /* 0x000000101a00780c */ /* 0x040fe40003f22270 */
[----:B0-----:R-:W-:Y:S02]  /*0a10*/  PRMT R2, R3, 0x7732, RZ ;  /* 0x0000773203027816 */ /* 0x001fe400000000ff */
[C---:B------:R-:W-:Y:S02]  /*0a20*/  PRMT R3, R27.reuse, 0x5410, R3 ;  /* 0x000054101b037816 */ /* 0x040fe40000000003 */
[C---:B------:R-:W-:Y:S02]  /*0a30*/  ISETP.EQ.AND P2, PT, R26.reuse, 0x20, PT ;  /* 0x000000201a00780c */ /* 0x040fe40003f42270 */
[----:B------:R-:W-:Y:S01]  /*0a40*/  ISETP.EQ.AND P3, PT, R26, 0x30, PT ;  /* 0x000000301a00780c */ /* 0x000fe20003f62270 */
[----:B------:R-:W-:Y:S01]  /*0a50*/  VIADD R26, R0, 0x3 ;  /* 0x00000003001a7836 */ /* 0x000fe20000000000 */
[----:B------:R-:W-:-:S04]  /*0a60*/  PRMT R27, R27, 0x7732, RZ ;  /* 0x000077321b1b7816 */ /* 0x000fc800000000ff */
[----:B------:R-:W-:Y:S01]  /*0a70*/  PRMT R27, R27, 0x5410, R2 ;  /* 0x000054101b1b7816 */ /* 0x000fe20000000002 */
[----:B------:R-:W0:Y:S01]  /*0a80*/  SHFL.IDX PT, R28, R28, R26, 0x1c1f ;  /* 0x001c1f1a1c1c7589 */ /* 0x000e2200000e0000 */
[----:B------:R-:W-:-:S03]  /*0a90*/  VIADD R2, R7, 0x34 ;  /* 0x0000003407027836 */ /* 0x000fc60000000000 */
[----:B------:R-:W2:Y:S01]  /*0aa0*/  SHFL.IDX PT, R3, R3, R26, 0x1c1f ;  /* 0x001c1f1a03037589 */ /* 0x000ea200000e0000 */
[----:B------:R-:W-:-:S03]  /*0ab0*/  VIADD R7, R7, 0x38 ;  /* 0x0000003807077836 */ /* 0x000fc60000000000 */
[----:B------:R-:W3:Y:S01]  /*0ac0*/  SHFL.IDX PT, R0, R27, R26, 0x1c1f ;  /* 0x001c1f1a1b007589 */ /* 0x000ee200000e0000 */
[----:B------:R-:W-:Y:S02]  /*0ad0*/  LOP3.LUT R2, R2, 0x34, RZ, 0xc0, !PT ;  /* 0x0000003402027812 */ /* 0x000fe400078ec0ff */
[----:B------:R-:W-:Y:S01]  /*0ae0*/  LOP3.LUT R7, R7, 0x38, RZ, 0xc0, !PT ;  /* 0x0000003807077812 */ /* 0x000fe200078ec0ff */
[--C-:B-1----:R-:W-:Y:S01]  /*0af0*/  @P1 IMAD.MOV.U32 R18, RZ, RZ, R29.reuse ;  /* 0x000000ffff121224 */ /* 0x102fe200078e001d */
[C---:B------:R-:W-:Y:S01]  /*0b00*/  ISETP.EQ.AND P1, PT, R2.reuse, 0x30, PT ;  /* 0x000000300200780c */ /* 0x040fe20003f22270 */
[--C-:B------:R-:W-:Y:S01]  /*0b10*/  @P0 IMAD.MOV.U32 R24, RZ, RZ, R29.reuse ;  /* 0x000000ffff180224 */ /* 0x100fe200078e001d */
[----:B------:R-:W-:Y:S01]  /*0b20*/  ISETP.EQ.AND P0, PT, R2, 0x28, PT ;  /* 0x000000280200780c */ /* 0x000fe20003f02270 */
[--C-:B------:R-:W-:Y:S01]  /*0b30*/  @P3 IMAD.MOV.U32 R10, RZ, RZ, R29.reuse ;  /* 0x000000ffff0a3224 */ /* 0x100fe200078e001d */
[C---:B------:R-:W-:Y:S01]  /*0b40*/  ISETP.EQ.AND P3, PT, R7.reuse, 0x30, PT ;  /* 0x000000300700780c */ /* 0x040fe20003f62270 */
[----:B------:R-:W-:Y:S01]  /*0b50*/  @P2 IMAD.MOV.U32 R14, RZ, RZ, R29 ;  /* 0x000000ffff0e2224 */ /* 0x000fe200078e001d */
[----:B------:R-:W-:-:S02]  /*0b60*/  ISETP.EQ.AND P2, PT, R7, 0x28, PT ;  /* 0x000000280700780c */ /* 0x000fc40003f42270 */
[----:B------:R-:W-:Y:S02]  /*0b70*/  ISETP.EQ.AND P5, PT, R2, 0x20, PT ;  /* 0x000000200200780c */ /* 0x000fe40003fa2270 */
[----:B------:R-:W-:-:S03]  /*0b80*/  ISETP.EQ.AND P6, PT, R7, 0x20, PT ;  /* 0x000000200700780c */ /* 0x000fc60003fc2270 */
[--C-:B0-----:R-:W-:Y:S02]  /*0b90*/  @P1 IMAD.MOV.U32 R10, RZ, RZ, R28.reuse ;  /* 0x000000ffff0a1224 */ /* 0x101fe400078e001c */
[--C-:B------:R-:W-:Y:S02]  /*0ba0*/  @P0 IMAD.MOV.U32 R12, RZ, RZ, R28.reuse ;  /* 0x000000ffff0c0224 */ /* 0x100fe400078e001c */
[--C-:B--2---:R-:W-:Y:S01]  /*0bb0*/  @P3 IMAD.MOV.U32 R10, RZ, RZ, R3.reuse ;  /* 0x000000ffff0a3224 */ /* 0x104fe200078e0003 */
[C---:B------:R-:W-:Y:S01]  /*0bc0*/  ISETP.EQ.AND P3, PT, R2.reuse, 0x18, PT ;  /* 0x000000180200780c */ /* 0x040fe20003f62270 */
[--C-:B------:R-:W-:Y:S01]  /*0bd0*/  @P2 IMAD.MOV.U32 R12, RZ, RZ, R3.reuse ;  /* 0x000000ffff0c2224 */ /* 0x100fe200078e0003 */
[C---:B------:R-:W-:Y:S01]  /*0be0*/  ISETP.EQ.AND P4, PT, R7.reuse, 0x18, PT ;  /* 0x000000180700780c */ /* 0x040fe20003f82270 */
[----:B------:R-:W-:Y:S01]  /*0bf0*/  @P5 IMAD.MOV.U32 R14, RZ, RZ, R28 ;  /* 0x000000ffff0e5224 */ /* 0x000fe200078e001c */
[C---:B------:R-:W-:Y:S01]  /*0c00*/  ISETP.EQ.AND P2, PT, R2.reuse, 0x10, PT ;  /* 0x000000100200780c */ /* 0x040fe20003f42270 */
[--C-:B---3--:R-:W-:Y:S01]  /*0c10*/  @P5 IMAD.MOV.U32 R12, RZ, RZ, R0.reuse ;  /* 0x000000ffff0c5224 */ /* 0x108fe200078e0000 */
[C---:B------:R-:W-:Y:S01]  /*0c20*/  ISETP.EQ.AND P5, PT, R7.reuse, 0x10, PT ;  /* 0x000000100700780c */ /* 0x040fe20003fa2270 */
[----:B------:R-:W-:Y:S01]  /*0c30*/  @P0 IMAD.MOV.U32 R10, RZ, RZ, R0 ;  /* 0x000000ffff0a0224 */ /* 0x000fe200078e0000 */
[----:B------:R-:W-:Y:S01]  /*0c40*/  ISETP.EQ.AND P0, PT, R2, 0x8, PT ;  /* 0x000000080200780c */ /* 0x000fe20003f02270 */
[----:B------:R-:W-:Y:S01]  /*0c50*/  @P6 IMAD.MOV.U32 R14, RZ, RZ, R3 ;  /* 0x000000ffff0e6224 */ /* 0x000fe200078e0003 */
[----:B------:R-:W-:-:S03]  /*0c60*/  ISETP.EQ.AND P6, PT, R7, 0x8, PT ;  /* 0x000000080700780c */ /* 0x000fc60003fc2270 */
[----:B------:R-:W-:Y:S02]  /*0c70*/  @P3 IMAD.MOV.U32 R16, RZ, RZ, R28 ;  /* 0x000000ffff103224 */ /* 0x000fe400078e001c */
[----:B------:R-:W-:Y:S01]  /*0c80*/  @P3 IMAD.MOV.U32 R14, RZ, RZ, R0 ;  /* 0x000000ffff0e3224 */ /* 0x000fe200078e0000 */
[C---:B------:R-:W-:Y:S01]  /*0c90*/  ISETP.EQ.AND P3, PT, R2.reuse, RZ, PT ;  /* 0x000000ff0200720c */ /* 0x040fe20003f62270 */
[--C-:B------:R-:W-:Y:S02]  /*0ca0*/  @P2 IMAD.MOV.U32 R18, RZ, RZ, R28.reuse ;  /* 0x000000ffff122224 */ /* 0x100fe400078e001c */
[--C-:B------:R-:W-:Y:S01]  /*0cb0*/  @P4 IMAD.MOV.U32 R16, RZ, RZ, R3.reuse ;  /* 0x000000ffff104224 */ /* 0x100fe200078e0003 */
[----:B------:R-:W-:Y:S01]  /*0cc0*/  ISETP.EQ.AND P4, PT, R2, 0x38, PT ;  /* 0x000000380200780c */ /* 0x000fe20003f82270 */
[----:B------:R-:W-:Y:S01]  /*0cd0*/  @P5 IMAD.MOV.U32 R18, RZ, RZ, R3 ;  /* 0x000000ffff125224 */ /* 0x000fe200078e0003 */
[----:B------:R-:W-:Y:S01]  /*0ce0*/  ISETP.EQ.AND P5, PT, R7, RZ, PT ;  /* 0x000000ff0700720c */ /* 0x000fe20003fa2270 */
[----:B------:R-:W-:-:S02]  /*0cf0*/  @P0 IMAD.MOV.U32 R22, RZ, RZ, R28 ;  /* 0x000000ffff160224 */ /* 0x000fc400078e001c */
[--C-:B------:R-:W-:Y:S01]  /*0d00*/  @P6 IMAD.MOV.U32 R22, RZ, RZ, R3.reuse ;  /* 0x000000ffff166224 */ /* 0x100fe200078e0003 */
[----:B------:R-:W-:Y:S01]  /*0d10*/  ISETP.EQ.AND P6, PT, R7, 0x38, PT ;  /* 0x000000380700780c */ /* 0x000fe20003fc2270 */
[----:B------:R-:W-:Y:S01]  /*0d20*/  @P2 IMAD.MOV.U32 R16, RZ, RZ, R0 ;  /* 0x000000ffff102224 */ /* 0x000fe200078e0000 */
[C---:B------:R-:W-:Y:S01]  /*0d30*/  ISETP.EQ.AND P2, PT, R2.reuse, 0x14, PT ;  /* 0x000000140200780c */ /* 0x040fe20003f42270 */
[----:B------:R-:W-:Y:S02]  /*0d40*/  @P3 IMAD.MOV.U32 R24, RZ, RZ, R28 ;  /* 0x000000ffff183224 */ /* 0x000fe400078e001c */
[----:B------:R-:W-:Y:S01]  /*0d50*/  @P0 IMAD.MOV.U32 R18, RZ, RZ, R0 ;  /* 0x000000ffff120224 */ /* 0x000fe200078e0000 */
[C---:B------:R-:W-:Y:S01]  /*0d60*/  ISETP.EQ.AND P0, PT, R2.reuse, 0x1c, PT ;  /* 0x0000001c0200780c */ /* 0x040fe20003f02270 */
[----:B------:R-:W-:Y:S01]  /*0d70*/  @P4 IMAD.MOV.U32 R8, RZ, RZ, R28 ;  /* 0x000000ffff084224 */ /* 0x000fe200078e001c */
[C---:B------:R-:W-:Y:S01]  /*0d80*/  ISETP.EQ.AND P4, PT, R2.reuse, 0xc, PT ;  /* 0x0000000c0200780c */ /* 0x040fe20003f82270 */
[----:B------:R-:W-:Y:S01]  /*0d90*/  @P5 IMAD.MOV.U32 R24, RZ, RZ, R3 ;  /* 0x000000ffff185224 */ /* 0x000fe200078e0003 */
[----:B------:R-:W-:Y:S01]  /*0da0*/  ISETP.EQ.AND P5, PT, R2, 0x4, PT ;  /* 0x000000040200780c */ /* 0x000fe20003fa2270 */
[----:B------:R-:W-:-:S02]  /*0db0*/  VIADD R7, R21, 0x5 ;  /* 0x0000000515077836 */ /* 0x000fc40000000000 */
[----:B------:R-:W-:Y:S01]  /*0dc0*/  @P6 IMAD.MOV.U32 R8, RZ, RZ, R3 ;  /* 0x000000ffff086224 */ /* 0x000fe200078e0003 */
[----:B------:R-:W-:Y:S02]  /*0dd0*/  LOP3.LUT R3, R21, 0x6, RZ, 0xc0, !PT ;  /* 0x0000000615037812 */ /* 0x000fe400078ec0ff */
[----:B------:R-:W-:Y:S02]  /*0de0*/  LOP3.LUT R7, R7, 0x7, RZ, 0xc0, !PT ;  /* 0x0000000707077812 */ /* 0x000fe400078ec0ff */
[----:B------:R-:W-:Y:S01]  /*0df0*/  LOP3.LUT R3, R3, 0x4, RZ, 0x3c, !PT ;  /* 0x0000000403037812 */ /* 0x000fe200078e3cff */
[----:B------:R-:W-:Y:S02]  /*0e00*/  @P2 IMAD.MOV.U32 R19, RZ, RZ, R28 ;  /* 0x000000ffff132224 */ /* 0x000fe400078e001c */
[--C-:B------:R-:W-:Y:S02]  /*0e10*/  IMAD R7, R7, 0x188, R20.reuse ;  /* 0x0000018807077824 */ /* 0x100fe400078e0214 */
[----:B------:R-:W-:-:S02]  /*0e20*/  IMAD R3, R3, 0x188, R20 ;  /* 0x0000018803037824 */ /* 0x000fc400078e0214 */
[--C-:B------:R-:W-:Y:S02]  /*0e30*/  @P4 IMAD.MOV.U32 R23, RZ, RZ, R28.reuse ;  /* 0x000000ffff174224 */ /* 0x100fe400078e001c */
[----:B------:R-:W-:Y:S01]  /*0e40*/  @P0 IMAD.MOV.U32 R17, RZ, RZ, R28 ;  /* 0x000000ffff110224 */ /* 0x000fe200078e001c */
[C---:B------:R-:W-:Y:S01]  /*0e50*/  ISETP.EQ.AND P6, PT, R2.reuse, 0x24, PT ;  /* 0x000000240200780c */ /* 0x040fe20003fc2270 */
[--C-:B------:R-:W-:Y:S01]  /*0e60*/  @P3 IMAD.MOV.U32 R22, RZ, RZ, R0.reuse ;  /* 0x000000ffff163224 */ /* 0x100fe200078e0000 */
[C---:B------:R-:W-:Y:S01]  /*0e70*/  ISETP.EQ.AND P3, PT, R2.reuse, 0x2c, PT ;  /* 0x0000002c0200780c */ /* 0x040fe20003f62270 */
[----:B------:R-:W-:Y:S01]  /*0e80*/  @P1 IMAD.MOV.U32 R8, RZ, RZ, R0 ;  /* 0x000000ffff081224 */ /* 0x000fe200078e0000 */
[C---:B------:R-:W-:Y:S01]  /*0e90*/  ISETP.EQ.AND P1, PT, R2.reuse, 0x34, PT ;  /* 0x000000340200780c */ /* 0x040fe20003f22270 */
[----:B------:R-:W-:Y:S02]  /*0ea0*/  @P5 IMAD.MOV.U32 R25, RZ, RZ, R28 ;  /* 0x000000ffff195224 */ /* 0x000fe400078e001c */
[--C-:B------:R-:W-:Y:S01]  /*0eb0*/  @P5 IMAD.MOV.U32 R23, RZ, RZ, R0.reuse ;  /* 0x000000ffff175224 */ /* 0x100fe200078e0000 */
[C---:B------:R-:W-:Y:S01]  /*0ec0*/  ISETP.EQ.AND P5, PT, R2.reuse, 0x3c, PT ;  /* 0x0000003c0200780c */ /* 0x040fe20003fa2270 */
[--C-:B------:R-:W-:Y:S01]  /*0ed0*/  @P4 IMAD.MOV.U32 R19, RZ, RZ, R0.reuse ;  /* 0x000000ffff134224 */ /* 0x100fe200078e0000 */
[C---:B------:R-:W-:Y:S01]  /*0ee0*/  ISETP.EQ.AND P4, PT, R2.reuse, -0x8, PT ;  /* 0xfffffff80200780c */ /* 0x040fe20003f82270 */
[----:B------:R-:W-:Y:S01]  /*0ef0*/  @P2 IMAD.MOV.U32 R17, RZ, RZ, R0 ;  /* 0x000000ffff112224 */ /* 0x000fe200078e0000 */
[----:B------:R-:W-:Y:S01]  /*0f00*/  ISETP.EQ.AND P2, PT, R2, -0x4, PT ;  /* 0xfffffffc0200780c */ /* 0x000fe20003f42270 */
[----:B------:R-:W-:-:S04]  /*0f10*/  IMAD.WIDE R26, R7, 0x8, R4 ;  /* 0x00000008071a7825 */ /* 0x000fc800078e0204 */
[----:B------:R-:W-:Y:S02]  /*0f20*/  IMAD.WIDE R2, R3, 0x8, R4 ;  /* 0x0000000803027825 */ /* 0x000fe400078e0204 */
[----:B------:R-:W2:Y:S04]  /*0f30*/  LDG.E.64 R26, desc[UR12][R26.64] ;  /* 0x0000000c1a1a7981 */ /* 0x000ea8000c1e1b00 */
[----:B------:R-:W3:Y:S01]  /*0f40*/  LDG.E.64 R2, desc[UR12][R2.64] ;  /* 0x0000000c02027981 */ /* 0x000ee2000c1e1b00 */
[--C-:B------:R-:W-:Y:S02]  /*0f50*/  @P6 IMAD.MOV.U32 R15, RZ, RZ, R28.reuse ;  /* 0x000000ffff0f6224 */ /* 0x100fe400078e001c */
[--C-:B------:R-:W-:Y:S02]  /*0f60*/  @P3 IMAD.MOV.U32 R13, RZ, RZ, R28.reuse ;  /* 0x000000ffff0d3224 */ /* 0x100fe400078e001c */
[----:B------:R-:W-:-:S02]  /*0f70*/  @P1 IMAD.MOV.U32 R11, RZ, RZ, R28 ;  /* 0x000000ffff0b1224 */ /* 0x000fc400078e001c */
[----:B------:R-:W-:Y:S02]  /*0f80*/  @P5 IMAD.MOV.U32 R9, RZ, RZ, R28 ;  /* 0x000000ffff095224 */ /* 0x000fe400078e001c */
[--C-:B------:R-:W-:Y:S02]  /*0f90*/  @P0 IMAD.MOV.U32 R15, RZ, RZ, R0.reuse ;  /* 0x000000ffff0f0224 */ /* 0x100fe400078e0000 */
[--C-:B------:R-:W-:Y:S02]  /*0fa0*/  @P6 IMAD.MOV.U32 R13, RZ, RZ, R0.reuse ;  /* 0x000000ffff0d6224 */ /* 0x100fe400078e0000 */
[--C-:B------:R-:W-:Y:S02]  /*0fb0*/  @P3 IMAD.MOV.U32 R11, RZ, RZ, R0.reuse ;  /* 0x000000ffff0b3224 */ /* 0x100fe400078e0000 */
[--C-:B------:R-:W-:Y:S02]  /*0fc0*/  @P4 IMAD.MOV.U32 R24, RZ, RZ, R0.reuse ;  /* 0x000000ffff184224 */ /* 0x100fe400078e0000 */
[----:B------:R-:W-:-:S02]  /*0fd0*/  @P2 IMAD.MOV.U32 R25, RZ, RZ, R0 ;  /* 0x000000ffff192224 */ /* 0x000fc400078e0000 */
[----:B------:R-:W-:Y:S01]  /*0fe0*/  @P1 IMAD.MOV.U32 R9, RZ, RZ, R0 ;  /* 0x000000ffff091224 */ /* 0x000fe200078e0000 */
[----:B------:R-:W-:-:S04]  /*0ff0*/  LOP3.LUT R6, R6, 0x20, RZ, 0x3c, !PT ;  /* 0x0000002006067812 */ /* 0x000fc800078e3cff */
[C---:B------:R-:W-:Y:S02]  /*1000*/  ISETP.EQ.AND P0, PT, R6.reuse, RZ, PT ;  /* 0x000000ff0600720c */ /* 0x040fe40003f02270 */
[C---:B------:R-:W-:Y:S02]  /*1010*/  ISETP.EQ.AND P1, PT, R6.reuse, 0x10, PT ;  /* 0x000000100600780c */ /* 0x040fe40003f22270 */
[C---:B------:R-:W-:Y:S02]  /*1020*/  ISETP.EQ.AND P2, PT, R6.reuse, 0x20, PT ;  /* 0x000000200600780c */ /* 0x040fe40003f42270 */
[----:B------:R-:W-:Y:S02]  /*1030*/  ISETP.EQ.AND P3, PT, R6, 0x30, PT ;  /* 0x000000300600780c */ /* 0x000fe40003f62270 */
[----:B--2---:R-:W-:Y:S02]  /*1040*/  PRMT R0, R26, 0x7732, RZ ;  /* 0x000077321a007816 */ /* 0x004fe400000000ff */
[----:B---3--:R-:W-:-:S04]  /*1050*/  PRMT R29, R2, 0x7732, RZ ;  /* 0x00007732021d7816 */ /* 0x008fc800000000ff */
[----:B------:R-:W-:Y:S02]  /*1060*/  PRMT R29, R0, 0x5410, R29 ;  /* 0x00005410001d7816 */ /* 0x000fe4000000001d */
[----:B------:R-:W0:Y:S01]  /*1070*/  S2R R0, SR_TID.X ;  /* 0x0000000000007919 */ /* 0x000e220000002100 */
[----:B------:R-:W-:Y:S02]  /*1080*/  PRMT R28, R26, 0x5410, R2 ;  /* 0x000054101a1c7816 */ /* 0x000fe40000000002 */
[----:B0-----:R-:W-:-:S05]  /*1090*/  LOP3.LUT R7, R0, 0x1f, RZ, 0xc0, !PT ;  /* 0x0000001f00077812 */ /* 0x001fca00078ec0ff */
[----:B------:R-:W-:-:S05]  /*10a0*/  VIADD R26, R7, 0x2 ;  /* 0x00000002071a7836 */ /* 0x000fca0000000000 */
[----:B------:R-:W0:Y:S01]  /*10b0*/  SHFL.IDX PT, R28, R28, R26, 0x1c1f ;  /* 0x001c1f1a1c1c7589 */ /* 0x000e2200000e0000 */
[----:B------:R-:W-:-:S03]  /*10c0*/  PRMT R2, R3, 0x7732, RZ ;  /* 0x0000773203027816 */ /* 0x000fc600000000ff */
[----:B------:R-:W1:Y:S01]  /*10d0*/  SHFL.IDX PT, R6, R29, R26, 0x1c1f ;  /* 0x001c1f1a1d067589 */ /* 0x000e6200000e0000 */
[--C-:B0-----:R-:W-:Y:S02]  /*10e0*/  @P0 IMAD.MOV.U32 R24, RZ, RZ, R28.reuse ;  /* 0x000000ffff180224 */ /* 0x101fe400078e001c */
[--C-:B------:R-:W-:Y:S02]  /*10f0*/  @P1 IMAD.MOV.U32 R18, RZ, RZ, R28.reuse ;  /* 0x000000ffff121224 */ /* 0x100fe400078e001c */
[--C-:B------:R-:W-:Y:S02]  /*1100*/  @P2 IMAD.MOV.U32 R14, RZ, RZ, R28.reuse ;  /* 0x000000ffff0e2224 */ /* 0x100fe400078e001c */
[----:B------:R-:W-:Y:S01]  /*1110*/  @P3 IMAD.MOV.U32 R10, RZ, RZ, R28 ;  /* 0x000000ffff0a3224 */ /* 0x000fe200078e001c */
[C---:B------:R-:W-:Y:S02]  /*1120*/  PRMT R28, R27.reuse, 0x5410, R3 ;  /* 0x000054101b1c7816 */ /* 0x040fe40000000003 */
[----:B------:R-:W-:-:S04]  /*1130*/  PRMT R3, R27, 0x7732, RZ ;  /* 0x000077321b037816 */ /* 0x000fc800000000ff */
[----:B------:R-:W-:Y:S01]  /*1140*/  PRMT R3, R3, 0x5410, R2 ;  /* 0x0000541003037816 */ /* 0x000fe20000000002 */
[----:B------:R-:W-:Y:S01]  /*1150*/  IMAD.SHL.U32 R2, R0, 0x10, RZ ;  /* 0x0000001000027824 */ /* 0x000fe200078e00ff */
[----:B------:R0:W2:Y:S04]  /*1160*/  SHFL.IDX PT, R27, R28, R26, 0x1c1f ;  /* 0x001c1f1a1c1b7589 */ /* 0x0000a800000e0000 */
[----:B------:R-:W3:Y:S01]  /*1170*/  SHFL.IDX PT, R3, R3, R26, 0x1c1f ;  /* 0x001c1f1a03037589 */ /* 0x000ee200000e0000 */
[----:B0-----:R-:W-:-:S05]  /*1180*/  VIADD R28, R2, 0x24 ;  /* 0x00000024021c7836 */ /* 0x001fca0000000000 */
[----:B------:R-:W-:Y:S01]  /*1190*/  LOP3.LUT R29, R28, 0x34, RZ, 0xc0, !PT ;  /* 0x000000341c1d7812 */ /* 0x000fe200078ec0ff */
[----:B------:R-:W-:-:S05]  /*11a0*/  VIADD R28, R2, 0x28 ;  /* 0x00000028021c7836 */ /* 0x000fca0000000000 */
[----:B------:R-:W-:Y:S02]  /*11b0*/  LOP3.LUT R28, R28, 0x38, RZ, 0xc0, !PT ;  /* 0x000000381c1c7812 */ /* 0x000fe400078ec0ff */
[C---:B------:R-:W-:Y:S02]  /*11c0*/  ISETP.EQ.AND P3, PT, R29.reuse, 0x30, PT ;  /* 0x000000301d00780c */ /* 0x040fe40003f62270 */
[C---:B------:R-:W-:Y:S02]  /*11d0*/  ISETP.EQ.AND P0, PT, R29.reuse, 0x28, PT ;  /* 0x000000281d00780c */ /* 0x040fe40003f02270 */
[C---:B------:R-:W-:Y:S02]  /*11e0*/  ISETP.EQ.AND P4, PT, R28.reuse, 0x30, PT ;  /* 0x000000301c00780c */ /* 0x040fe40003f82270 */
[----:B------:R-:W-:Y:S02]  /*11f0*/  ISETP.EQ.AND P5, PT, R28, 0x28, PT ;  /* 0x000000281c00780c */ /* 0x000fe40003fa2270 */
[----:B------:R-:W-:-:S02]  /*1200*/  ISETP.EQ.AND P6, PT, R29, 0x20, PT ;  /* 0x000000201d00780c */ /* 0x000fc40003fc2270 */
[C---:B------:R-:W-:Y:S02]  /*1210*/  ISETP.EQ.AND P2, PT, R29.reuse, 0x18, PT ;  /* 0x000000181d00780c */ /* 0x040fe40003f42270 */
[C---:B------:R-:W-:Y:S01]  /*1220*/  ISETP.EQ.AND P1, PT, R28.reuse, 0x20, PT ;  /* 0x000000201c00780c */ /* 0x040fe20003f22270 */
[--C-:B-1----:R-:W-:Y:S02]  /*1230*/  @P3 IMAD.MOV.U32 R10, RZ, RZ, R6.reuse ;  /* 0x000000ffff0a3224 */ /* 0x102fe400078e0006 */
[--C-:B------:R-:W-:Y:S02]  /*1240*/  @P0 IMAD.MOV.U32 R12, RZ, RZ, R6.reuse ;  /* 0x000000ffff0c0224 */ /* 0x100fe400078e0006 */
[--C-:B--2---:R-:W-:Y:S01]  /*1250*/  @P4 IMAD.MOV.U32 R10, RZ, RZ, R27.reuse ;  /* 0x000000ffff0a4224 */ /* 0x104fe200078e001b */
[----:B------:R-:W-:Y:S01]  /*1260*/  ISETP.EQ.AND P4, PT, R28, 0x18, PT ;  /* 0x000000181c00780c */ /* 0x000fe20003f82270 */
[----:B------:R-:W-:Y:S01]  /*1270*/  @P5 IMAD.MOV.U32 R12, RZ, RZ, R27 ;  /* 0x000000ffff0c5224 */ /* 0x000fe200078e001b */
[----:B------:R-:W-:Y:S01]  /*1280*/  ISETP.EQ.AND P5, PT, R29, 0x10, PT ;  /* 0x000000101d00780c */ /* 0x000fe20003fa2270 */
[----:B------:R-:W-:-:S02]  /*1290*/  @P6 IMAD.MOV.U32 R14, RZ, RZ, R6 ;  /* 0x000000ffff0e6224 */ /* 0x000fc400078e0006 */
[----:B---3--:R-:W-:Y:S01]  /*12a0*/  @P6 IMAD.MOV.U32 R12, RZ, RZ, R3 ;  /* 0x000000ffff0c6224 */ /* 0x008fe200078e0003 */
[----:B------:R-:W-:Y:S01]  /*12b0*/  ISETP.EQ.AND P6, PT, R28, 0x10, PT ;  /* 0x000000101c00780c */ /* 0x000fe20003fc2270 */
[----:B------:R-:W-:Y:S02]  /*12c0*/  @P2 IMAD.MOV.U32 R16, RZ, RZ, R6 ;  /* 0x000000ffff102224 */ /* 0x000fe400078e0006 */
[----:B------:R-:W-:Y:S01]  /*12d0*/  @P1 IMAD.MOV.U32 R14, RZ, RZ, R27 ;  /* 0x000000ffff0e1224 */ /* 0x000fe200078e001b */
[----:B------:R-:W-:-:S03]  /*12e0*/  ISETP.EQ.AND P1, PT, R29, 0x8, PT ;  /* 0x000000081d00780c */ /* 0x000fc60003f22270 */
[----:B------:R-:W-:Y:S01]  /*12f0*/  @P4 IMAD.MOV.U32 R16, RZ, RZ, R27 ;  /* 0x000000ffff104224 */ /* 0x000fe200078e001b */
[----:B------:R-:W-:Y:S01]  /*1300*/  ISETP.EQ.AND P4, PT, R28, 0x8, PT ;  /* 0x000000081c00780c */ /* 0x000fe20003f82270 */
[----:B------:R-:W-:-:S04]  /*1310*/  @P5 IMAD.MOV.U32 R18, RZ, RZ, R6 ;  /* 0x000000ffff125224 */ /* 0x000fc800078e0006 */
[----:B------:R-:W-:Y:S01]  /*1320*/  @P6 IMAD.MOV.U32 R18, RZ, RZ, R27 ;  /* 0x000000ffff126224 */ /* 0x000fe200078e001b */
[----:B------:R-:W-:-:S03]  /*1330*/  ISETP.EQ.AND P6, PT, R29, 0x38, PT ;  /* 0x000000381d00780c */ /* 0x000fc60003fc2270 */
[----:B------:R-:W-:-:S04]  /*1340*/  @P1 IMAD.MOV.U32 R22, RZ, RZ, R6 ;  /* 0x000000ffff161224 */ /* 0x000fc800078e0006 */
[----:B------:R-:W-:Y:S01]  /*1350*/  @P4 IMAD.MOV.U32 R22, RZ, RZ, R27 ;  /* 0x000000ffff164224 */ /* 0x000fe200078e001b */
[----:B------:R-:W-:-:S05]  /*1360*/  ISETP.EQ.AND P4, PT, R29, RZ, PT ;  /* 0x000000ff1d00720c */ /* 0x000fca0003f82270 */
[----:B------:R-:W-:Y:S01]  /*1370*/  @P6 IMAD.MOV.U32 R8, RZ, RZ, R6 ;  /* 0x000000ffff086224 */ /* 0x000fe200078e0006 */
[----:B------:R-:W-:-:S07]  /*1380*/  ISETP.EQ.AND P6, PT, R28, RZ, PT ;  /* 0x000000ff1c00720c */ /* 0x000fce0003fc2270 */
[----:B------:R-:W-:-:S06]  /*1390*/  @P4 IMAD.MOV.U32 R24, RZ, RZ, R6 ;  /* 0x000000ffff184224 */ /* 0x000fcc00078e0006 */
[----:B------:R-:W-:Y:S01]  /*13a0*/  @P6 IMAD.MOV.U32 R24, RZ, RZ, R27 ;  /* 0x000000ffff186224 */ /* 0x000fe200078e001b */
[----:B------:R-:W-:Y:S01]  /*13b0*/  ISETP.EQ.AND P6, PT, R28, 0x38, PT ;  /* 0x000000381c00780c */ /* 0x000fe20003fc2270 */
[----:B------:R-:W-:-:S12]  /*13c0*/  VIADD R26, R21, 0x6 ;  /* 0x00000006151a7836 */ /* 0x000fd80000000000 */
[----:B------:R-:W-:Y:S02]  /*13d0*/  @P6 IMAD.MOV.U32 R8, RZ, RZ, R27 ;  /* 0x000000ffff086224 */ /* 0x000fe400078e001b */
[----:B------:R-:W-:Y:S01]  /*13e0*/  VIADD R27, R21, 0xffffffff ;  /* 0xffffffff151b7836 */ /* 0x000fe20000000000 */
[----:B------:R-:W-:-:S04]  /*13f0*/  LOP3.LUT R21, R26, 0x6, RZ, 0xc0, !PT ;  /* 0x000000061a157812 */ /* 0x000fc800078ec0ff */
[----:B------:R-:W-:Y:S01]  /*1400*/  LOP3.LUT R27, R27, 0x7, RZ, 0xc0, !PT ;  /* 0x000000071b1b7812 */ /* 0x000fe200078ec0ff */
[----:B------:R-:W-:-:S04]  /*1410*/  IMAD R21, R21, 0x188, R20 ;  /* 0x0000018815157824 */ /* 0x000fc800078e0214 */
[----:B------:R-:W-:Y:S02]  /*1420*/  IMAD R27, R27, 0x188, R20 ;  /* 0x000001881b1b7824 */ /* 0x000fe400078e0214 */
[----:B------:R-:W-:-:S04]  /*1430*/  IMAD.WIDE R20, R21, 0x8, R4 ;  /* 0x0000000815147825 */ /* 0x000fc800078e0204 */
[----:B------:R-:W-:Y:S02]  /*1440*/  IMAD.WIDE R4, R27, 0x8, R4 ;  /* 0x000000081b047825 */ /* 0x000fe400078e0204 */
[----:B------:R-:W2:Y:S04]  /*1450*/  LDG.E.64 R20, desc[UR12][R20.64] ;  /* 0x0000000c14147981 */ /* 0x000ea8000c1e1b00 */
[----:B------:R-:W3:Y:S01]  /*1460*/  LDG.E.64 R4, desc[UR12][R4.64] ;  /* 0x0000000c04047981 */ /* 0x000ee2000c1e1b00 */
[--C-:B------:R-:W-:Y:S01]  /*1470*/  @P5 IMAD.MOV.U32 R16, RZ, RZ, R3.reuse ;  /* 0x000000ffff105224 */ /* 0x100fe200078e0003 */
[C---:B------:R-:W-:Y:S02]  /*1480*/  ISETP.EQ.AND P5, PT, R29.reuse, 0xc, PT ;  /* 0x0000000c1d00780c */ /* 0x040fe40003fa2270 */
[C---:B------:R-:W-:Y:S01]  /*1490*/  ISETP.EQ.AND P6, PT, R29.reuse, 0x4, PT ;  /* 0x000000041d00780c */ /* 0x040fe20003fc2270 */
[--C-:B------:R-:W-:Y:S01]  /*14a0*/  @P4 IMAD.MOV.U32 R22, RZ, RZ, R3.reuse ;  /* 0x000000ffff164224 */ /* 0x100fe200078e0003 */
[C---:B------:R-:W-:Y:S01]  /*14b0*/  ISETP.EQ.AND P4, PT, R29.reuse, 0x14, PT ;  /* 0x000000141d00780c */ /* 0x040fe20003f82270 */
[----:B------:R-:W-:Y:S01]  /*14c0*/  @P3 IMAD.MOV.U32 R8, RZ, RZ, R3 ;  /* 0x000000ffff083224 */ /* 0x000fe200078e0003 */
[----:B------:R-:W-:-:S07]  /*14d0*/  ISETP.EQ.AND P3, PT, R29, 0x1c, PT ;  /* 0x0000001c1d00780c */ /* 0x000fce0003f62270 */
[--C-:B------:R-:W-:Y:S02]  /*14e0*/  @P5 IMAD.MOV.U32 R23, RZ, RZ, R6.reuse ;  /* 0x000000ffff175224 */ /* 0x100fe400078e0006 */
[--C-:B------:R-:W-:Y:S02]  /*14f0*/  @P6 IMAD.MOV.U32 R25, RZ, RZ, R6.reuse ;  /* 0x000000ffff196224 */ /* 0x100fe400078e0006 */
[--C-:B------:R-:W-:Y:S01]  /*1500*/  @P6 IMAD.MOV.U32 R23, RZ, RZ, R3.reuse ;  /* 0x000000ffff176224 */ /* 0x100fe200078e0003 */
[C---:B------:R-:W-:Y:S01]  /*1510*/  ISETP.EQ.AND P6, PT, R29.reuse, 0x24, PT ;  /* 0x000000241d00780c */ /* 0x040fe20003fc2270 */
[--C-:B------:R-:W-:Y:S02]  /*1520*/  @P4 IMAD.MOV.U32 R19, RZ, RZ, R6.reuse ;  /* 0x000000ffff134224 */ /* 0x100fe400078e0006 */
[----:B------:R-:W-:Y:S02]  /*1530*/  @P3 IMAD.MOV.U32 R17, RZ, RZ, R6 ;  /* 0x000000ffff113224 */ /* 0x000fe400078e0006 */
[--C-:B------:R-:W-:Y:S01]  /*1540*/  @P5 IMAD.MOV.U32 R19, RZ, RZ, R3.reuse ;  /* 0x000000ffff135224 */ /* 0x100fe200078e0003 */
[C---:B------:R-:W-:Y:S01]  /*1550*/  ISETP.EQ.AND P5, PT, R29.reuse, 0x2c, PT ;  /* 0x0000002c1d00780c */ /* 0x040fe20003fa2270 */
[----:B------:R-:W-:Y:S01]  /*1560*/  @P4 IMAD.MOV.U32 R17, RZ, RZ, R3 ;  /* 0x000000ffff114224 */ /* 0x000fe200078e0003 */
[----:B------:R-:W-:-:S05]  /*1570*/  ISETP.EQ.AND P4, PT, R29, 0x34, PT ;  /* 0x000000341d00780c */ /* 0x000fca0003f82270 */
[----:B------:R-:W-:Y:S02]  /*1580*/  @P6 IMAD.MOV.U32 R15, RZ, RZ, R6 ;  /* 0x000000ffff0f6224 */ /* 0x000fe400078e0006 */
[----:B------:R-:W-:Y:S01]  /*1590*/  @P3 IMAD.MOV.U32 R15, RZ, RZ, R3 ;  /* 0x000000ffff0f3224 */ /* 0x000fe200078e0003 */
[----:B------:R-:W-:-:S03]  /*15a0*/  ISETP.EQ.AND P3, PT, R29, 0x3c, PT ;  /* 0x0000003c1d00780c */ /* 0x000fc60003f62270 */
[--C-:B------:R-:W-:Y:S02]  /*15b0*/  @P5 IMAD.MOV.U32 R13, RZ, RZ, R6.reuse ;  /* 0x000000ffff0d5224 */ /* 0x100fe400078e0006 */
[----:B------:R-:W-:-:S08]  /*15c0*/  @P4 IMAD.MOV.U32 R11, RZ, RZ, R6 ;  /* 0x000000ffff0b4224 */ /* 0x000fd000078e0006 */
[----:B------:R-:W-:Y:S02]  /*15d0*/  @P3 IMAD.MOV.U32 R9, RZ, RZ, R6 ;  /* 0x000000ffff093224 */ /* 0x000fe400078e0006 */
[----:B------:R-:W-:Y:S02]  /*15e0*/  VIADD R26, R2, 0x10 ;  /* 0x00000010021a7836 */ /* 0x000fe40000000000 */
[--C-:B------:R-:W-:Y:S01]  /*15f0*/  @P5 IMAD.MOV.U32 R11, RZ, RZ, R3.reuse ;  /* 0x000000ffff0b5224 */ /* 0x100fe200078e0003 */
[C---:B------:R-:W-:Y:S01]  /*1600*/  ISETP.EQ.AND P5, PT, R29.reuse, -0x4, PT ;  /* 0xfffffffc1d00780c */ /* 0x040fe20003fa2270 */
[--C-:B------:R-:W-:Y:S01]  /*1610*/  @P6 IMAD.MOV.U32 R13, RZ, RZ, R3.reuse ;  /* 0x000000ffff0d6224 */ /* 0x100fe200078e0003 */
[----:B------:R-:W-:Y:S02]  /*1620*/  LOP3.LUT R26, R26, 0x30, RZ, 0xc0, !PT ;  /* 0x000000301a1a7812 */ /* 0x000fe400078ec0ff */
[----:B------:R-:W-:Y:S01]  /*1630*/  ISETP.EQ.AND P6, PT, R29, -0x8, PT ;  /* 0xfffffff81d00780c */ /* 0x000fe20003fc2270 */
[--C-:B------:R-:W-:Y:S01]  /*1640*/  @P0 IMAD.MOV.U32 R10, RZ, RZ, R3.reuse ;  /* 0x000000ffff0a0224 */ /* 0x100fe200078e0003 */
[C---:B------:R-:W-:Y:S01]  /*1650*/  ISETP.EQ.AND P0, PT, R26.reuse, RZ, PT ;  /* 0x000000ff1a00720c */ /* 0x040fe20003f02270 */
[--C-:B------:R-:W-:Y:S01]  /*1660*/  @P2 IMAD.MOV.U32 R14, RZ, RZ, R3.reuse ;  /* 0x000000ffff0e2224 */ /* 0x100fe200078e0003 */
[C---:B------:R-:W-:Y:S01]  /*1670*/  ISETP.EQ.AND P2, PT, R26.reuse, 0x10, PT ;  /* 0x000000101a00780c */ /* 0x040fe20003f42270 */
[----:B------:R-:W-:Y:S01]  /*1680*/  @P1 IMAD.MOV.U32 R18, RZ, RZ, R3 ;  /* 0x000000ffff121224 */ /* 0x000fe200078e0003 */
[----:B------:R-:W-:-:S02]  /*1690*/  ISETP.EQ.AND P1, PT, R26, 0x20, PT ;  /* 0x000000201a00780c */ /* 0x000fc40003f22270 */
[----:B------:R-:W-:Y:S01]  /*16a0*/  ISETP.EQ.AND P3, PT, R26, 0x30, PT ;  /* 0x000000301a00780c */ /* 0x000fe20003f62270 */
[C---:B------:R-:W-:Y:S02]  /*16b0*/  VIADD R26, R2.reuse, 0x14 ;  /* 0x00000014021a7836 */ /* 0x040fe40000000000 */
[----:B------:R-:W-:-:S03]  /*16c0*/  VIADD R28, R2, 0x18 ;  /* 0x00000018021c7836 */ /* 0x000fc60000000000 */
[----:B------:R-:W-:Y:S02]  /*16d0*/  LOP3.LUT R2, R26, 0x34, RZ, 0xc0, !PT ;  /* 0x000000341a027812 */ /* 0x000fe400078ec0ff */
[----:B------:R-:W-:Y:S01]  /*16e0*/  LOP3.LUT R28, R28, 0x38, RZ, 0xc0, !PT ;  /* 0x000000381c1c7812 */ /* 0x000fe200078ec0ff */
[--C-:B------:R-:W-:Y:S01]  /*16f0*/  @P5 IMAD.MOV.U32 R25, RZ, RZ, R3.reuse ;  /* 0x000000ffff195224 */ /* 0x100fe200078e0003 */
[----:B------:R-:W-:Y:S01]  /*1700*/  ISETP.EQ.AND P5, PT, R2, 0x30, PT ;  /* 0x000000300200780c */ /* 0x000fe20003fa2270 */
[--C-:B------:R-:W-:Y:S01]  /*1710*/  @P6 IMAD.MOV.U32 R24, RZ, RZ, R3.reuse ;  /* 0x000000ffff186224 */ /* 0x100fe200078e0003 */
[----:B------:R-:W-:Y:S01]  /*1720*/  ISETP.EQ.AND P6, PT, R28, 0x30, PT ;  /* 0x000000301c00780c */ /* 0x000fe20003fc2270 */
[----:B------:R-:W-:Y:S01]  /*1730*/  @P4 IMAD.MOV.U32 R9, RZ, RZ, R3 ;  /* 0x000000ffff094224 */ /* 0x000fe200078e0003 */
[----:B------:R-:W-:Y:S01]  /*1740*/  ISETP.EQ.AND P4, PT, R2, 0x28, PT ;  /* 0x000000280200780c */ /* 0x000fe20003f82270 */
[----:B------:R-:W-:-:S05]  /*1750*/  IMAD.SHL.U32 R26, R0, 0x8, RZ ;  /* 0x00000008001a7824 */ /* 0x000fca00078e00ff */
[----:B------:R-:W-:Y:S02]  /*1760*/  LOP3.LUT R26, R26, 0x18, RZ, 0xc0, !PT ;  /* 0x000000181a1a7812 */ /* 0x000fe400078ec0ff */
[----:B--2---:R-:W-:Y:S02]  /*1770*/  PRMT R27, R20, 0x7732, RZ ;  /* 0x00007732141b7816 */ /* 0x004fe400000000ff */
[C---:B---3--:R-:W-:Y:S02]  /*1780*/  PRMT R6, R4.reuse, 0x5410, R20 ;  /* 0x0000541004067816 */ /* 0x048fe40000000014 */
[----:B------:R-:W-:Y:S01]  /*1790*/  PRMT R4, R4, 0x7732, RZ ;  /* 0x0000773204047816 */ /* 0x000fe200000000ff */
[----:B------:R-:W-:-:S03]  /*17a0*/  VIADD R20, R7, 0x1 ;  /* 0x0000000107147836 */ /* 0x000fc60000000000 */
[----:B------:R-:W-:Y:S02]  /*17b0*/  PRMT R27, R4, 0x5410, R27 ;  /* 0x00005410041b7816 */ /* 0x000fe4000000001b */
[----:B------:R-:W-:Y:S02]  /*17c0*/  PRMT R4, R21, 0x7732, RZ ;  /* 0x0000773215047816 */ /* 0x000fe400000000ff */
[C---:B------:R-:W-:Y:S02]  /*17d0*/  PRMT R21, R5.reuse, 0x5410, R21 ;  /* 0x0000541005157816 */ /* 0x040fe40000000015 */
[----:B------:R-:W-:Y:S01]  /*17e0*/  PRMT R5, R5, 0x7732, RZ ;  /* 0x0000773205057816 */ /* 0x000fe200000000ff */
[----:B------:R-:W0:Y:S03]  /*17f0*/  SHFL.IDX PT, R6, R6, R20, 0x1c1f ;  /* 0x001c1f1406067589 */ /* 0x000e2600000e0000 */
[----:B------:R-:W-:Y:S01]  /*1800*/  PRMT R29, R5, 0x5410, R4 ;  /* 0x00005410051d7816 */ /* 0x000fe20000000004 */
[----:B------:R-:W-:Y:S04]  /*1810*/  SHFL.IDX PT, R21, R21, R20, 0x1c1f ;  /* 0x001c1f1415157589 */ /* 0x000fe800000e0000 */
[----:B------:R-:W1:Y:S04]  /*1820*/  SHFL.IDX PT, R5, R27, R20, 0x1c1f ;  /* 0x001c1f141b057589 */ /* 0x000e6800000e0000 */
[----:B------:R-:W2:Y:S01]  /*1830*/  SHFL.IDX PT, R4, R29, R20, 0x1c1f ;  /* 0x001c1f141d047589 */ /* 0x000ea200000e0000 */
[--C-:B0-----:R-:W-:Y:S01]  /*1840*/  @P0 IMAD.MOV.U32 R24, RZ, RZ, R6.reuse ;  /* 0x000000ffff180224 */ /* 0x101fe200078e0006 */
[----:B------:R-:W-:Y:S01]  /*1850*/  ISETP.EQ.AND P0, PT, R28, 0x28, PT ;  /* 0x000000281c00780c */ /* 0x000fe20003f02270 */
[--C-:B------:R-:W-:Y:S01]  /*1860*/  @P3 IMAD.MOV.U32 R10, RZ, RZ, R6.reuse ;  /* 0x000000ffff0a3224 */ /* 0x100fe200078e0006 */
[C---:B------:R-:W-:Y:S01]  /*1870*/  ISETP.EQ.AND P3, PT, R2.reuse, 0x18, PT ;  /* 0x000000180200780c */ /* 0x040fe20003f62270 */
[--C-:B------:R-:W-:Y:S01]  /*1880*/  @P2 IMAD.MOV.U32 R18, RZ, RZ, R6.reuse ;  /* 0x000000ffff122224 */ /* 0x100fe200078e0006 */
[----:B------:R-:W-:Y:S01]  /*1890*/  ISETP.EQ.AND P2, PT, R2, 0x20, PT ;  /* 0x000000200200780c */ /* 0x000fe20003f42270 */
[----:B------:R-:W-:-:S02]  /*18a0*/  @P1 IMAD.MOV.U32 R14, RZ, RZ, R6 ;  /* 0x000000ffff0e1224 */ /* 0x000fc400078e0006 */
[----:B-1----:R-:W-:Y:S01]  /*18b0*/  @P5 IMAD.MOV.U32 R10, RZ, RZ, R5 ;  /* 0x000000ffff0a5224 */ /* 0x002fe200078e0005 */
[C---:B------:R-:W-:Y:S01]  /*18c0*/  ISETP.EQ.AND P1, PT, R28.reuse, 0x20, PT ;  /* 0x000000201c00780c */ /* 0x040fe20003f22270 */
[----:B------:R-:W-:Y:S01]  /*18d0*/  @P6 IMAD.MOV.U32 R10, RZ, RZ, R21 ;  /* 0x000000ffff0a6224 */ /* 0x000fe200078e0015 */
[----:B------:R-:W-:Y:S01]  /*18e0*/  ISETP.EQ.AND P6, PT, R28, 0x18, PT ;  /* 0x000000181c00780c */ /* 0x000fe20003fc2270 */
[----:B------:R-:W-:Y:S02]  /*18f0*/  @P4 IMAD.MOV.U32 R12, RZ, RZ, R5 ;  /* 0x000000ffff0c4224 */ /* 0x000fe400078e0005 */
[----:B------:R-:W-:Y:S01]  /*1900*/  @P0 IMAD.MOV.U32 R12, RZ, RZ, R21 ;  /* 0x000000ffff0c0224 */ /* 0x000fe200078e0015 */
[----:B------:R-:W-:Y:S01]  /*1910*/  ISETP.EQ.AND P0, PT, R2, 0x10, PT ;  /* 0x000000100200780c */ /* 0x000fe20003f02270 */
[--C-:B------:R-:W-:Y:S02]  /*1920*/  @P3 IMAD.MOV.U32 R16, RZ, RZ, R5.reuse ;  /* 0x000000ffff103224 */ /* 0x100fe400078e0005 */
[----:B------:R-:W-:-:S02]  /*1930*/  @P2 IMAD.MOV.U32 R14, RZ, RZ, R5 ;  /* 0x000000ffff0e2224 */ /* 0x000fc400078e0005 */
[----:B--2---:R-:W-:Y:S01]  /*1940*/  @P2 IMAD.MOV.U32 R12, RZ, RZ, R4 ;  /* 0x000000ffff0c2224 */ /* 0x004fe200078e0004 */
[----:B------:R-:W-:Y:S01]  /*1950*/  ISETP.EQ.AND P2, PT, R2, 0x8, PT ;  /* 0x000000080200780c */ /* 0x000fe20003f42270 */
[--C-:B------:R-:W-:Y:S01]  /*1960*/  @P1 IMAD.MOV.U32 R14, RZ, RZ, R21.reuse ;  /* 0x000000ffff0e1224 */ /* 0x100fe200078e0015 */
[C---:B------:R-:W-:Y:S01]  /*1970*/  ISETP.EQ.AND P1, PT, R28.reuse, 0x10, PT ;  /* 0x000000101c00780c */ /* 0x040fe20003f22270 */
[----:B------:R-:W-:Y:S01]  /*1980*/  @P6 IMAD.MOV.U32 R16, RZ, RZ, R21 ;  /* 0x000000ffff106224 */ /* 0x000fe200078e0015 */
[----:B------:R-:W-:-:S03]  /*1990*/  ISETP.EQ.AND P6, PT, R28, 0x8, PT ;  /* 0x000000081c00780c */ /* 0x000fc60003fc2270 */
[----:B------:R-:W-:Y:S02]  /*19a0*/  @P0 IMAD.MOV.U32 R18, RZ, RZ, R5 ;  /* 0x000000ffff120224 */ /* 0x000fe400078e0005 */
[----:B------:R-:W-:Y:S01]  /*19b0*/  @P0 IMAD.MOV.U32 R16, RZ, RZ, R4 ;  /* 0x000000ffff100224 */ /* 0x000fe200078e0004 */
[----:B------:R-:W-:-:S03]  /*19c0*/  ISETP.EQ.AND P0, PT, R2, RZ, PT ;  /* 0x000000ff0200720c */ /* 0x000fc60003f02270 */
[----:B------:R-:W-:Y:S02]  /*19d0*/  @P2 IMAD.MOV.U32 R22, RZ, RZ, R5 ;  /* 0x000000ffff162224 */ /* 0x000fe400078e0005 */
[--C-:B------:R-:W-:Y:S01]  /*19e0*/  @P1 IMAD.MOV.U32 R18, RZ, RZ, R21.reuse ;  /* 0x000000ffff121224 */ /* 0x100fe200078e0015 */
[----:B------:R-:W-:Y:S01]  /*19f0*/  ISETP.EQ.AND P1, PT, R2, 0x38, PT ;  /* 0x000000380200780c */ /* 0x000fe20003f22270 */
[----:B------:R-:W-:Y:S01]  /*1a00*/  @P6 IMAD.MOV.U32 R22, RZ, RZ, R21 ;  /* 0x000000ffff166224 */ /* 0x000fe200078e0015 */
[----:B------:R-:W-:-:S05]  /*1a10*/  ISETP.EQ.AND P6, PT, R28, RZ, PT ;  /* 0x000000ff1c00720c */ /* 0x000fca0003fc2270 */
[----:B------:R-:W-:Y:S02]  /*1a20*/  @P0 IMAD.MOV.U32 R24, RZ, RZ, R5 ;  /* 0x000000ffff180224 */ /* 0x000fe400078e0005 */
[----:B------:R-:W-:Y:S01]  /*1a30*/  @P0 IMAD.MOV.U32 R22, RZ, RZ, R4 ;  /* 0x000000ffff160224 */ /* 0x000fe200078e0004 */
[----:B------:R-:W-:-:S03]  /*1a40*/  ISETP.EQ.AND P0, PT, R2, 0xc, PT ;  /* 0x0000000c0200780c */ /* 0x000fc60003f02270 */
[----:B------:R-:W-:Y:S01]  /*1a50*/  @P1 IMAD.MOV.U32 R8, RZ, RZ, R5 ;  /* 0x000000ffff081224 */ /* 0x000fe200078e0005 */
[----:B------:R-:W-:Y:S01]  /*1a60*/  ISETP.EQ.AND P1, PT, R28, 0x38, PT ;  /* 0x000000381c00780c */ /* 0x000fe20003f22270 */
[----:B------:R-:W-:Y:S01]  /*1a70*/  @P6 IMAD.MOV.U32 R24, RZ, RZ, R21 ;  /* 0x000000ffff186224 */ /* 0x000fe200078e0015 */
[----:B------:R-:W-:-:S07]  /*1a80*/  ISETP.EQ.AND P6, PT, R2, 0x4, PT ;  /* 0x000000040200780c */ /* 0x000fce0003fc2270 */
[----:B------:R-:W-:-:S04]  /*1a90*/  @P0 IMAD.MOV.U32 R23, RZ, RZ, R5 ;  /* 0x000000ffff170224 */ /* 0x000fc800078e0005 */
[----:B------:R-:W-:Y:S01]  /*1aa0*/  @P1 IMAD.MOV.U32 R8, RZ, RZ, R21 ;  /* 0x000000ffff081224 */ /* 0x000fe200078e0015 */
[C---:B------:R-:W-:Y:S01]  /*1ab0*/  ISETP.EQ.AND P1, PT, R2.reuse, 0x14, PT ;  /* 0x000000140200780c */ /* 0x040fe20003f22270 */
[----:B------:R-:W-:Y:S02]  /*1ac0*/  @P6 IMAD.MOV.U32 R25, RZ, RZ, R5 ;  /* 0x000000ffff196224 */ /* 0x000fe400078e0005 */
[----:B------:R-:W-:Y:S01]  /*1ad0*/  @P6 IMAD.MOV.U32 R23, RZ, RZ, R4 ;  /* 0x000000ffff176224 */ /* 0x000fe200078e0004 */
[----:B------:R-:W-:-:S09]  /*1ae0*/  ISETP.EQ.AND P6, PT, R2, 0x1c, PT ;  /* 0x0000001c0200780c */ /* 0x000fd20003fc2270 */
[--C-:B------:R-:W-:Y:S02]  /*1af0*/  @P1 IMAD.MOV.U32 R19, RZ, RZ, R5.reuse ;  /* 0x000000ffff131224 */ /* 0x100fe400078e0005 */
[--C-:B------:R-:W-:Y:S02]  /*1b00*/  @P0 IMAD.MOV.U32 R19, RZ, RZ, R4.reuse ;  /* 0x000000ffff130224 */ /* 0x100fe400078e0004 */
[----:B------:R-:W-:Y:S01]  /*1b10*/  @P6 IMAD.MOV.U32 R17, RZ, RZ, R5 ;  /* 0x000000ffff116224 */ /* 0x000fe200078e0005 */
[C---:B------:R-:W-:Y:S01]  /*1b20*/  ISETP.EQ.AND P0, PT, R2.reuse, 0x24, PT ;  /* 0x000000240200780c */ /* 0x040fe20003f02270 */
[----:B------:R-:W-:Y:S01]  /*1b30*/  @P1 IMAD.MOV.U32 R17, RZ, RZ, R4 ;  /* 0x000000ffff111224 */ /* 0x000fe200078e0004 */
[----:B------:R-:W-:-:S11]  /*1b40*/  ISETP.EQ.AND P1, PT, R2, 0x2c, PT ;  /* 0x0000002c0200780c */ /* 0x000fd60003f22270 */
[--C-:B------:R-:W-:Y:S02]  /*1b50*/  @P0 IMAD.MOV.U32 R15, RZ, RZ, R5.reuse ;  /* 0x000000ffff0f0224 */ /* 0x100fe400078e0005 */
[----:B------:R-:W-:Y:S02]  /*1b60*/  @P1 IMAD.MOV.U32 R13, RZ, RZ, R5 ;  /* 0x000000ffff0d1224 */ /* 0x000fe400078e0005 */
[--C-:B------:R-:W-:Y:S01]  /*1b70*/  @P6 IMAD.MOV.U32 R15, RZ, RZ, R4.reuse ;  /* 0x000000ffff0f6224 */ /* 0x100fe200078e0004 */
[C---:B------:R-:W-:Y:S01]  /*1b80*/  ISETP.EQ.AND P6, PT, R2.reuse, 0x3c, PT ;  /* 0x0000003c0200780c */ /* 0x040fe20003fc2270 */
[----:B------:R-:W-:Y:S01]  /*1b90*/  @P0 IMAD.MOV.U32 R13, RZ, RZ, R4 ;  /* 0x000000ffff0d0224 */ /* 0x000fe200078e0004 */
[----:B------:R-:W-:-:S11]  /*1ba0*/  ISETP.EQ.AND P0, PT, R2, -0x8, PT ;  /* 0xfffffff80200780c */ /* 0x000fd60003f02270 */
[----:B------:R-:W-:Y:S01]  /*1bb0*/  @P6 IMAD.MOV.U32 R9, RZ, RZ, R5 ;  /* 0x000000ffff096224 */ /* 0x000fe200078e0005 */
[C---:B------:R-:W-:Y:S01]  /*1bc0*/  ISETP.EQ.AND P6, PT, R2.reuse, 0x34, PT ;  /* 0x000000340200780c */ /* 0x040fe20003fc2270 */
[----:B------:R-:W-:Y:S01]  /*1bd0*/  @P0 IMAD.MOV.U32 R24, RZ, RZ, R4 ;  /* 0x000000ffff180224 */ /* 0x000fe200078e0004 */
[----:B------:R-:W-:Y:S02]  /*1be0*/  ISETP.EQ.AND P0, PT, R2, -0x4, PT ;  /* 0xfffffffc0200780c */ /* 0x000fe40003f02270 */
[----:B------:R-:W0:Y:S01]  /*1bf0*/  LDC.64 R2, c[0x0][0x390] ;  /* 0x0000e400ff027b82 */ /* 0x000e220000000a00 */
[----:B------:R-:W-:Y:S01]  /*1c00*/  IMAD.MOV.U32 R21, RZ, RZ, 0x300 ;  /* 0x00000300ff157424 */ /* 0x000fe200078e00ff */
[----:B------:R-:W-:-:S04]  /*1c10*/  SHF.R.U32.HI R6, RZ, 0x5, R0 ;  /* 0x00000005ff067819 */ /* 0x000fc80000011600 */
[----:B------:R-:W-:Y:S02]  /*1c20*/  PRMT R21, R21, 0x5410, R6 ;  /* 0x0000541015157816 */ /* 0x000fe40000000006 */
[----:B------:R-:W-:-:S03]  /*1c30*/  SHF.R.U32.HI R6, RZ, 0x2, R7 ;  /* 0x00000002ff067819 */ /* 0x000fc60000011607 */
[----:B------:R-:W-:Y:S01]  /*1c40*/  @P0 IMAD.MOV.U32 R25, RZ, RZ, R4 ;  /* 0x000000ffff190224 */ /* 0x000fe200078e0004 */
[C---:B------:R-:W-:Y:S02]  /*1c50*/  ISETP.GE.U32.AND P0, PT, R7.reuse, 0x18, PT ;  /* 0x000000180700780c */ /* 0x040fe40003f06070 */
[----:B------:R-:W-:Y:S02]  /*1c60*/  LEA.HI R7, R7, R26, RZ, 0x1d ;  /* 0x0000001a07077211 */ /* 0x000fe400078fe8ff */
[----:B------:R-:W-:-:S05]  /*1c70*/  LOP3.LUT R26, R26, R6, RZ, 0xfc, !PT ;  /* 0x000000061a1a7212 */ /* 0x000fca00078efcff */
[----:B0-----:R-:W-:-:S05]  /*1c80*/  IMAD.WIDE.U32 R28, R26, 0x4, R2 ;  /* 0x000000041a1c7825 */ /* 0x001fca00078e0002 */
[----:B------:R0:W2:Y:S01]  /*1c90*/  LDG.E R3, desc[UR12][R28.64] ;  /* 0x0000000c1c037981 */ /* 0x0000a2000c1e1900 */
[----:B------:R-:W-:Y:S02]  /*1ca0*/  UMOV UR4, 0x3340 ;  /* 0x0000334000047882 */ /* 0x000fe40000000000 */
[----:B------:R-:W-:Y:S01]  /*1cb0*/  IMAD.U32 R27, RZ, RZ, UR4 ;  /* 0x00000004ff1b7e24 */ /* 0x000fe2000f8e00ff */
[----:B------:R-:W-:-:S04]  /*1cc0*/  UPRMT UR5, UR5, 0x3340, UR5 ;  /* 0x0000334005057896 */ /* 0x000fc80008000005 */
[----:B------:R-:W-:Y:S01]  /*1cd0*/  PRMT R20, R6, R27, 0x60 ;  /* 0x0000006006147416 */ /* 0x000fe2000000001b */
[----:B------:R-:W-:Y:S02]  /*1ce0*/  IMAD.MOV.U32 R27, RZ, RZ, 0x5410 ;  /* 0x00005410ff1b7424 */ /* 0x000fe400078e00ff */
[----:B------:R-:W-:-:S03]  /*1cf0*/  VIADD R2, R7, 0x4 ;  /* 0x0000000407027836 */ /* 0x000fc60000000000 */
[----:B------:R-:W-:Y:S01]  /*1d00*/  PRMT R20, R20, R27, UR5 ;  /* 0x0000000514147e16 */ /* 0x000fe2000800001b */
[----:B------:R-:W-:Y:S02]  /*1d10*/  @P6 IMAD.MOV.U32 R11, RZ, RZ, R5 ;  /* 0x000000ffff0b6224 */ /* 0x000fe400078e0005 */
[----:B------:R-:W-:Y:S02]  /*1d20*/  IMAD.SHL.U32 R5, R0, 0x20, RZ ;  /* 0x0000002000057824 */ /* 0x000fe400078e00ff */
[----:B------:R-:W-:-:S03]  /*1d30*/  IDP.2A.LO.U16.U8 R20, R21, R20, RZ ;  /* 0x0000001415147226 */ /* 0x000fc600000010ff */
[----:B------:R-:W-:Y:S01]  /*1d40*/  LOP3.LUT R5, R5, 0x60, RZ, 0xc0, !PT ;  /* 0x0000006005057812 */ /* 0x000fe200078ec0ff */
[----:B------:R-:W-:-:S04]  /*1d50*/  @P1 IMAD.MOV.U32 R11, RZ, RZ, R4 ;  /* 0x000000ffff0b1224 */ /* 0x000fc800078e0004 */
[----:B0-----:R-:W-:Y:S01]  /*1d60*/  IMAD R28, R6, 0x80, R5 ;  /* 0x00000080061c7824 */ /* 0x001fe200078e0205 */
[----:B------:R-:W-:Y:S01]  /*1d70*/  LOP3.LUT P1, R6, R0, 0x4, RZ, 0xc0, !PT ;  /* 0x0000000400067812 */ /* 0x000fe2000782c0ff */
[----:B------:R-:W-:Y:S01]  /*1d80*/  IMAD.IADD R5, R5, 0x1, R20 ;  /* 0x0000000105057824 */ /* 0x000fe200078e0214 */
[----:B------:R-:W0:Y:S01]  /*1d90*/  S2UR UR9, SR_CgaCtaId ;  /* 0x00000000000979c3 */ /* 0x000e220000008800 */
[--C-:B------:R-:W-:Y:S02]  /*1da0*/  @P6 IMAD.MOV.U32 R9, RZ, RZ, R4.reuse ;  /* 0x000000ffff096224 */ /* 0x100fe400078e0004 */
[--C-:B------:R-:W-:Y:S02]  /*1db0*/  @P5 IMAD.MOV.U32 R8, RZ, RZ, R4.reuse ;  /* 0x000000ffff085224 */ /* 0x100fe400078e0004 */
[--C-:B------:R-:W-:Y:S02]  /*1dc0*/  @P4 IMAD.MOV.U32 R10, RZ, RZ, R4.reuse ;  /* 0x000000ffff0a4224 */ /* 0x100fe400078e0004 */
[----:B------:R-:W-:-:S02]  /*1dd0*/  @P3 IMAD.MOV.U32 R14, RZ, RZ, R4 ;  /* 0x000000ffff0e3224 */ /* 0x000fc400078e0004 */
[----:B------:R-:W-:Y:S01]  /*1de0*/  @P2 IMAD.MOV.U32 R18, RZ, RZ, R4 ;  /* 0x000000ffff122224 */ /* 0x000fe200078e0004 */
[----:B------:R-:W-:Y:S02]  /*1df0*/  UMOV UR4, 0x400 ;  /* 0x0000040000047882 */ /* 0x000fe40000000000 */
[----:B------:R-:W-:-:S04]  /*1e00*/  UIADD3 UR5, UPT, UPT, UR4, 0x2400, URZ ;  /* 0x0000240004057890 */ /* 0x000fc8000fffe0ff */
[----:B0-----:R-:W-:Y:S01]  /*1e10*/  ULEA UR5, UR9, UR5, 0x18 ;  /* 0x0000000509057291 */ /* 0x001fe2000f8ec0ff */
[----:B--2---:R-:W-:-:S15]  /*1e20*/  HMMA.1688.F16 R24, R24, R3, RZ ;  /* 0x000000031818723c */ /* 0x004fde00000000ff */
[----:B------:R-:W-:-:S04]  /*1e30*/  NOP ;  /* 0x0000000000007918 */ /* 0x000fc80000000000 */
[----:B------:R-:W0:Y:S04]  /*1e40*/  SHFL.IDX PT, R21, R24, R2, 0x1f ;  /* 0x00001f0218157589 */ /* 0x000e2800000e0000 */
[----:B------:R-:W1:Y:S04]  /*1e50*/  SHFL.IDX PT, R27, R24, R7, 0x1f ;  /* 0x00001f07181b7589 */ /* 0x000e6800000e0000 */
[----:B------:R-:W2:Y:S01]  /*1e60*/  SHFL.IDX PT, R24, R25, R2, 0x1f ;  /* 0x00001f0219187589 */ /* 0x000ea200000e0000 */
[----:B0-----:R-:W-:Y:S02]  /*1e70*/  @!P1 LOP3.LUT R20, R21, 0xffff, RZ, 0xc0, !PT ;  /* 0x0000ffff15149812 */ /* 0x001fe400078ec0ff */
[----:B-1----:R-:W-:-:S03]  /*1e80*/  @P1 LOP3.LUT R4, R27, 0xffff0000, RZ, 0xc0, !PT ;  /* 0xffff00001b041812 */ /* 0x002fc600078ec0ff */
[----:B------:R-:W-:Y:S02]  /*1e90*/  @!P1 IMAD R20, R27, 0x10000, R20 ;  /* 0x000100001b149824 */ /* 0x000fe400078e0214 */
[----:B------:R-:W0:Y:S01]  /*1ea0*/  SHFL.IDX PT, R27, R25, R7, 0x1f ;  /* 0x00001f07191b7589 */ /* 0x000e2200000e0000 */
[----:B------:R-:W-:Y:S02]  /*1eb0*/  @P1 LEA.HI R20, R21, R4, RZ, 0x10 ;  /* 0x0000000415141211 */ /* 0x000fe400078f80ff */
[----:B--2---:R-:W-:Y:S02]  /*1ec0*/  @!P1 LOP3.LUT R21, R24, 0xffff, RZ, 0xc0, !PT ;  /* 0x0000ffff18159812 */ /* 0x004fe400078ec0ff */
[----:B------:R-:W-:-:S03]  /*1ed0*/  LEA R4, R28, UR5, 0x1 ;  /* 0x000000051c047c11 */ /* 0x000fc6000f8e08ff */
[C---:B0-----:R-:W-:Y:S01]  /*1ee0*/  @!P1 IMAD R21, R27.reuse, 0x10000, R21 ;  /* 0x000100001b159824 */ /* 0x041fe200078e0215 */
[----:B------:R-:W-:-:S04]  /*1ef0*/  @P1 LOP3.LUT R27, R27, 0xffff0000, RZ, 0xc0, !PT ;  /* 0xffff00001b1b1812 */ /* 0x000fc800078ec0ff */
[----:B------:R-:W-:Y:S02]  /*1f00*/  @P1 LEA.HI R21, R24, R27, RZ, 0x10 ;  /* 0x0000001b18151211 */ /* 0x000fe400078f80ff */
[----:B------:R-:W0:Y:S04]  /*1f10*/  LDS R24, [R4+0x20] ;  /* 0x0000200004187984 */ /* 0x000e280000000800 */
[----:B------:R-:W1:Y:S01]  /*1f20*/  LDS R27, [R4] ;  /* 0x00000000041b7984 */ /* 0x000e620000000800 */
[----:B------:R-:W-:-:S15]  /*1f30*/  HMMA.1688.F16 R20, R20, R3, RZ ;  /* 0x000000031414723c */ /* 0x000fde00000000ff */
[----:B------:R-:W-:-:S04]  /*1f40*/  NOP ;  /* 0x0000000000007918 */ /* 0x000fc80000000000 */
[-C--:B0-----:R-:W-:Y:S01]  /*1f50*/  HMUL2 R25, R20.H1_H1, R24.reuse.H0_H0 ;  /* 0x2000001814197232 */ /* 0x081fe20000000c00 */
[----:B------:R-:W-:Y:S01]  /*1f60*/  PRMT R20, R20, 0x5410, R21 ;  /* 0x0000541014147816 */ /* 0x000fe20000000015 */
[----:B------:R-:W-:-:S03]  /*1f70*/  HMUL2 R28, R21.H1_H1, R24.H1_H1 ;  /* 0x30000018151c7232 */ /* 0x000fc60000000c00 */
[----:B------:R-:W-:Y:S01]  /*1f80*/  PRMT R24, R25, 0x7610, R24 ;  /* 0x0000761019187816 */ /* 0x000fe20000000018 */
[----:B-1----:R-:W-:-:S05]  /*1f90*/  HMUL2 R21, R20, R27 ;  /* 0x0000001b14157232 */ /* 0x002fca0000000000 */
[C---:B------:R-:W-:Y:S02]  /*1fa0*/  PRMT R25, R21.reuse, 0x7632, R25 ;  /* 0x0000763215197816 */ /* 0x040fe40000000019 */
[----:B------:R-:W-:Y:S02]  /*1fb0*/  PRMT R24, R21, 0x5410, R24 ;  /* 0x0000541015187816 */ /* 0x000fe40000000018 */
[----:B------:R-:W0:Y:S02]  /*1fc0*/  LDC.64 R20, c[0x0][0x3a0] ;  /* 0x0000e800ff147b82 */ /* 0x000e240000000a00 */
[----:B0-----:R-:W-:-:S06]  /*1fd0*/  IMAD.WIDE.U32 R26, R26, 0x4, R20 ;  /* 0x000000041a1a7825 */ /* 0x001fcc00078e0014 */
[----:B------:R-:W2:Y:S01]  /*1fe0*/  LDG.E R26, desc[UR12][R26.64] ;  /* 0x0000000c1a1a7981 */ /* 0x000ea2000c1e1900 */
[----:B------:R-:W-:-:S03]  /*1ff0*/  PRMT R28, R25, 0x5410, R28 ;  /* 0x00005410191c7816 */ /* 0x000fc6000000001c */
[----:B------:R-:W0:Y:S04]  /*2000*/  SHFL.IDX PT, R25, R24, R2, 0x1f ;  /* 0x00001f0218197589 */ /* 0x000e2800000e0000 */
[----:B------:R-:W1:Y:S01]  /*2010*/  SHFL.IDX PT, R21, R24, R7, 0x1f ;  /* 0x00001f0718157589 */ /* 0x000e6200000e0000 */
[----:B------:R-:W-:-:S03]  /*2020*/  ISETP.NE.AND P1, PT, R6, RZ, PT ;  /* 0x000000ff0600720c */ /* 0x000fc60003f25270 */
[----:B------:R-:W3:Y:S10]  /*2030*/  SHFL.IDX PT, R29, R28, R2, 0x1f ;  /* 0x00001f021c1d7589 */ /* 0x000ef400000e0000 */
[----:B0-----:R-:W-:-:S05]  /*2040*/  @!P1 LOP3.LUT R20, R25, 0xffff, RZ, 0xc0, !PT ;  /* 0x0000ffff19149812 */ /* 0x001fca00078ec0ff */
[C---:B-1----:R-:W-:Y:S01]  /*2050*/  @!P1 IMAD R20, R21.reuse, 0x10000, R20 ;  /* 0x0001000015149824 */ /* 0x042fe200078e0214 */
[----:B------:R-:W-:-:S04]  /*2060*/  @P1 LOP3.LUT R21, R21, 0xffff0000, RZ, 0xc0, !PT ;  /* 0xffff000015151812 */ /* 0x000fc800078ec0ff */
[----:B------:R-:W-:Y:S02]  /*2070*/  @P1 LEA.HI R20, R25, R21, RZ, 0x10 ;  /* 0x0000001519141211 */ /* 0x000fe400078f80ff */
[----:B------:R-:W0:Y:S01]  /*2080*/  SHFL.IDX PT, R25, R28, R7, 0x1f ;  /* 0x00001f071c197589 */ /* 0x000e2200000e0000 */
[----:B---3--:R-:W-:-:S05]  /*2090*/  @!P1 LOP3.LUT R21, R29, 0xffff, RZ, 0xc0, !PT ;  /* 0x0000ffff1d159812 */ /* 0x008fca00078ec0ff */
[C---:B0-----:R-:W-:Y:S01]  /*20a0*/  @!P1 IMAD R21, R25.reuse, 0x10000, R21 ;  /* 0x0001000019159824 */ /* 0x041fe200078e0215 */
[----:B------:R-:W-:-:S04]  /*20b0*/  @P1 LOP3.LUT R25, R25, 0xffff0000, RZ, 0xc0, !PT ;  /* 0xffff000019191812 */ /* 0x000fc800078ec0ff */
[----:B------:R-:W-:Y:S01]  /*20c0*/  @P1 LEA.HI R21, R29, R25, RZ, 0x10 ;  /* 0x000000191d151211 */ /* 0x000fe200078f80ff */
[----:B------:R-:W-:Y:S01]  /*20d0*/  HMMA.1688.F16 R22, R22, R3, RZ ;  /* 0x000000031616723c */ /* 0x000fe200000000ff */
[----:B------:R-:W-:-:S06]  /*20e0*/  ULEA UR4, UR9, UR4, 0x18 ;  /* 0x0000000409047291 */ /* 0x000fcc000f8ec0ff */
[----:B------:R-:W-:Y:S01]  /*20f0*/  LEA R5, R5, UR4, 0x1 ;  /* 0x0000000405057c11 */ /* 0x000fe2000f8e08ff */
[----:B--2---:R-:W-:-:S15]  /*2100*/  HMMA.1688.F16 R24, R20, R26, RZ ;  /* 0x0000001a1418723c */ /* 0x004fde00000000ff */
[----:B------:R-:W-:-:S04]  /*2110*/  NOP ;  /* 0x0000000000007918 */ /* 0x000fc80000000000 */
[----:B------:R-:W0:Y:S04]  /*2120*/  SHFL.IDX PT, R27, R24, R2, 0x1f ;  /* 0x00001f02181b7589 */ /* 0x000e2800000e0000 */
[----:B------:R-:W1:Y:S04]  /*2130*/  SHFL.IDX PT, R21, R24, R7, 0x1f ;  /* 0x00001f0718157589 */ /* 0x000e6800000e0000 */
[----:B------:R-:W-:Y:S01]  /*2140*/  SHFL.IDX PT, R28, R25, R7, 0x1f ;  /* 0x00001f07191c7589 */ /* 0x000fe200000e0000 */
[----:B0-----:R-:W-:-:S05]  /*2150*/  @!P1 LOP3.LUT R20, R27, 0xffff, RZ, 0xc0, !PT ;  /* 0x0000ffff1b149812 */ /* 0x001fca00078ec0ff */
[C---:B-1----:R-:W-:Y:S01]  /*2160*/  @!P1 IMAD R20, R21.reuse, 0x10000, R20 ;  /* 0x0001000015149824 */ /* 0x042fe200078e0214 */
[----:B------:R-:W-:-:S04]  /*2170*/  @P1 LOP3.LUT R21, R21, 0xffff0000, RZ, 0xc0, !PT ;  /* 0xffff000015151812 */ /* 0x000fc800078ec0ff */
[----:B------:R-:W-:Y:S02]  /*2180*/  @P1 LEA.HI R20, R27, R21, RZ, 0x10 ;  /* 0x000000151b141211 */ /* 0x000fe400078f80ff */
[----:B------:R-:W0:Y:S04]  /*2190*/  SHFL.IDX PT, R27, R25, R2, 0x1f ;  /* 0x00001f02191b7589 */ /* 0x000e2800000e0000 */
[----:B------:R-:W1:Y:S01]  /*21a0*/  SHFL.IDX PT, R24, R22, R7, 0x1f ;  /* 0x00001f0716187589 */ /* 0x000e6200000e0000 */
[----:B0-----:R-:W-:-:S05]  /*21b0*/  @!P1 LOP3.LUT R21, R27, 0xffff, RZ, 0xc0, !PT ;  /* 0x0000ffff1b159812 */ /* 0x001fca00078ec0ff */
[C---:B------:R-:W-:Y:S01]  /*21c0*/  @!P1 IMAD R21, R28.reuse, 0x10000, R21 ;  /* 0x000100001c159824 */ /* 0x040fe200078e0215 */
[----:B------:R-:W-:-:S04]  /*21d0*/  @P1 LOP3.LUT R28, R28, 0xffff0000, RZ, 0xc0, !PT ;  /* 0xffff00001c1c1812 */ /* 0x000fc800078ec0ff */
[----:B------:R-:W-:Y:S02]  /*21e0*/  @P1 LEA.HI R21, R27, R28, RZ, 0x10 ;  /* 0x0000001c1b151211 */ /* 0x000fe400078f80ff */
[----:B------:R-:W-:-:S04]  /*21f0*/  LOP3.LUT R27, R0, 0x3, RZ, 0xc0, !PT ;  /* 0x00000003001b7812 */ /* 0x000fc800078ec0ff */
[----:B------:R-:W-:Y:S02]  /*2200*/  ISETP.NE.AND P0, PT, R27, 0x3, !P0 ;  /* 0x000000031b00780c */ /* 0x000fe40004705270 */
[----:B------:R1:W0:Y:S01]  /*2210*/  SHFL.IDX PT, R27, R22, R2, 0x1f ;  /* 0x00001f02161b7589 */ /* 0x00022200000e0000 */
[----:B------:R-:W-:Y:S01]  /*2220*/  HMMA.1688.F16 R20, R20, R26, RZ ;  /* 0x0000001a1414723c */ /* 0x000fe200000000ff */
[----:B------:R-:W-:Y:S02]  /*2230*/  ISETP.NE.AND P1, PT, R6, RZ, PT ;  /* 0x000000ff0600720c */ /* 0x000fe40003f25270 */
[----:B------:R-:W2:Y:S04]  /*2240*/  SHFL.IDX PT, R6, R23, R7, 0x1f ;  /* 0x00001f0717067589 */ /* 0x000ea800000e0000 */
[----:B------:R-:W3:Y:S07]  /*2250*/  SHFL.IDX PT, R25, R23, R2, 0x1f ;  /* 0x00001f0217197589 */ /* 0x000eee00000e0000 */
[----:B-1----:R-:W-:-:S05]  /*2260*/  @P1 LOP3.LUT R22, R24, 0xffff0000, RZ, 0xc0, !PT ;  /* 0xffff000018161812 */ /* 0x002fca00078ec0ff */
[----:B------:R-:W-:Y:S02]  /*2270*/  @P0 SHF.R.U32.HI R29, RZ, 0x10, R20 ;  /* 0x00000010ff1d0819 */ /* 0x000fe40000011614 */
[----:B------:R-:W-:Y:S02]  /*2280*/  @P0 SHF.R.U32.HI R28, RZ, 0x10, R21 ;  /* 0x00000010ff1c0819 */ /* 0x000fe40000011615 */
[C---:B0-----:R-:W-:Y:S02]  /*2290*/  @P1 LEA.HI R22, R27.reuse, R22, RZ, 0x10 ;  /* 0x000000161b161211 */ /* 0x041fe400078f80ff */
[----:B------:R-:W-:Y:S01]  /*22a0*/  @!P1 LOP3.LUT R27, R27, 0xffff, RZ, 0xc0, !PT ;  /* 0x0000ffff1b1b9812 */ /* 0x000fe200078ec0ff */
[----:B------:R2:W-:Y:S04]  /*22b0*/  @P0 STS.U16 [R5], R20 ;  /* 0x0000001405000388 */ /* 0x0005e80000000400 */
[----:B------:R-:W-:Y:S01]  /*22c0*/  @P0 STS.U16 [R5+0x20], R29 ;  /* 0x0000201d05000388 */ /* 0x000fe20000000400 */
[----:B------:R-:W-:-:S03]  /*22d0*/  @!P1 IMAD R22, R24, 0x10000, R27 ;  /* 0x0001000018169824 */ /* 0x000fc600078e021b */
[----:B------:R-:W-:Y:S04]  /*22e0*/  @P0 STS.U16 [R5+0x2], R21 ;  /* 0x0000021505000388 */ /* 0x000fe80000000400 */
[----:B------:R-:W-:Y:S04]  /*22f0*/  @P0 STS.U16 [R5+0x22], R28 ;  /* 0x0000221c05000388 */ /* 0x000fe80000000400 */
[----:B------:R-:W0:Y:S01]  /*2300*/  LDS R24, [R4+0x24] ;  /* 0x0000240004187984 */ /* 0x000e220000000800 */
[----:B--2---:R-:W-:-:S03]  /*2310*/  @P1 LOP3.LUT R20, R6, 0xffff0000, RZ, 0xc0, !PT ;  /* 0xffff000006141812 */ /* 0x004fc600078ec0ff */
[----:B------:R-:W1:Y:S01]  /*2320*/  LDS R27, [R4+0x4] ;  /* 0x00000400041b7984 */ /* 0x000e620000000800 */
[C---:B---3--:R-:W-:Y:S02]  /*2330*/  @P1 LEA.HI R23, R25.reuse, R20, RZ, 0x10 ;  /* 0x0000001419171211 */ /* 0x048fe400078f80ff */
[----:B------:R-:W-:-:S05]  /*2340*/  @!P1 LOP3.LUT R25, R25, 0xffff, RZ, 0xc0, !PT ;  /* 0x0000ffff19199812 */ /* 0x000fca00078ec0ff */
[----:B------:R-:W-:-:S07]  /*2350*/  @!P1 IMAD R23, R6, 0x10000, R25 ;  /* 0x0001000006179824 */ /* 0x000fce00078e0219 */
[----:B------:R-:W-:-:S15]  /*2360*/  HMMA.1688.F16 R22, R22, R3, RZ ;  /* 0x000000031616723c */ /* 0x000fde00000000ff */
[----:B------:R-:W-:-:S04]  /*2370*/  NOP ;  /* 0x0000000000007918 */ /* 0x000fc80000000000 */
[-C--:B0-----:R-:W-:Y:S01]  /*2380*/  HMUL2 R6, R22.H1_H1, R24.reuse.H0_H0 ;  /* 0x2000001816067232 */ /* 0x081fe20000000c00 */
[----:B------:R-:W-:Y:S01]  /*2390*/  PRMT R22, R22, 0x5410, R23 ;  /* 0x0000541016167816 */ /* 0x000fe20000000017 */
[----:B------:R-:W-:-:S04]  /*23a0*/  HMUL2 R20, R23.H1_H1, R24.H1_H1 ;  /* 0x3000001817147232 */ /* 0x000fc80000000c00 */
[----:B-1----:R-:W-:-:S05]  /*23b0*/  HMUL2 R21, R22, R27 ;  /* 0x0000001b16157232 */ /* 0x002fca0000000000 */
[C---:B------:R-:W-:Y:S02]  /*23c0*/  PRMT R24, R21.reuse, 0x5410, R6 ;  /* 0x0000541015187816 */ /* 0x040fe40000000006 */
[----:B------:R-:W-:-:S03]  /*23d0*/  PRMT R23, R21, 0x5432, R20 ;  /* 0x0000543215177816 */ /* 0x000fc60000000014 */
[----:B------:R-:W0:Y:S04]  /*23e0*/  SHFL.IDX PT, R6, R24, R7, 0x1f ;  /* 0x00001f0718067589 */ /* 0x000e2800000e0000 */
[----:B------:R-:W1:Y:S04]  /*23f0*/  SHFL.IDX PT, R25, R24, R2, 0x1f ;  /* 0x00001f0218197589 */ /* 0x000e6800000e0000 */
[----:B------:R-:W2:Y:S04]  /*2400*/  SHFL.IDX PT, R22, R23, R7, 0x1f ;  /* 0x00001f0717167589 */ /* 0x000ea800000e0000 */
[----:B------:R-:W3:Y:S01]  /*2410*/  SHFL.IDX PT, R28, R23, R2, 0x1f ;  /* 0x00001f02171c7589 */ /* 0x000ee200000e0000 */
[----:B0-----:R-:W-:-:S04]  /*2420*/  @P1 LOP3.LUT R20, R6, 0xffff0000, RZ, 0xc0, !PT ;  /* 0xffff000006141812 */ /* 0x001fc800078ec0ff */
[C---:B-1----:R-:W-:Y:S02]  /*2430*/  @P1 LEA.HI R20, R25.reuse, R20, RZ, 0x10 ;  /* 0x0000001419141211 */ /* 0x042fe400078f80ff */
[----:B------:R-:W-:Y:S02]  /*2440*/  @!P1 LOP3.LUT R25, R25, 0xffff, RZ, 0xc0, !PT ;  /* 0x0000ffff19199812 */ /* 0x000fe400078ec0ff */
[----:B--2---:R-:W-:Y:S02]  /*2450*/  @P1 LOP3.LUT R21, R22, 0xffff0000, RZ, 0xc0, !PT ;  /* 0xffff000016151812 */ /* 0x004fe400078ec0ff */
[----:B---3--:R-:W-:Y:S01]  /*2460*/  @!P1 LOP3.LUT R27, R28, 0xffff, RZ, 0xc0, !PT ;  /* 0x0000ffff1c1b9812 */ /* 0x008fe200078ec0ff */
[----:B------:R-:W-:Y:S01]  /*2470*/  @!P1 IMAD R20, R6, 0x10000, R25 ;  /* 0x0001000006149824 */ /* 0x000fe200078e0219 */
[----:B------:R-:W-:-:S03]  /*2480*/  @P1 LEA.HI R21, R28, R21, RZ, 0x10 ;  /* 0x000000151c151211 */ /* 0x000fc600078f80ff */
[----:B------:R-:W-:-:S07]  /*2490*/  @!P1 IMAD R21, R22, 0x10000, R27 ;  /* 0x0001000016159824 */ /* 0x000fce00078e021b */
[----:B------:R-:W-:-:S15]  /*24a0*/  HMMA.1688.F16 R20, R20, R26, RZ ;  /* 0x0000001a1414723c */ /* 0x000fde00000000ff */
[----:B------:R-:W-:-:S04]  /*24b0*/  NOP ;  /* 0x0000000000007918 */ /* 0x000fc80000000000 */
[----:B------:R-:W0:Y:S04]  /*24c0*/  SHFL.IDX PT, R6, R20, R7, 0x1f ;  /* 0x00001f0714067589 */ /* 0x000e2800000e0000 */
[----:B------:R-:W1:Y:S04]  /*24d0*/  SHFL.IDX PT, R24, R21, R7, 0x1f ;  /* 0x00001f0715187589 */ /* 0x000e6800000e0000 */
[----:B------:R-:W2:Y:S04]  /*24e0*/  SHFL.IDX PT, R27, R20, R2, 0x1f ;  /* 0x00001f02141b7589 */ /* 0x000ea800000e0000 */
[----:B------:R-:W3:Y:S01]  /*24f0*/  SHFL.IDX PT, R25, R21, R2, 0x1f ;  /* 0x00001f0215197589 */ /* 0x000ee200000e0000 */
[----:B------:R-:W-:Y:S01]  /*2500*/  HMMA.1688.F16 R18, R18, R3, RZ ;  /* 0x000000031212723c */ /* 0x000fe200000000ff */
[----:B0-----:R-:W-:-:S02]  /*2510*/  @P1 LOP3.LUT R22, R6, 0xffff0000, RZ, 0xc0, !PT ;  /* 0xffff000006161812 */ /* 0x001fc400078ec0ff */
[----:B-1----:R-:W-:Y:S02]  /*2520*/  @P1 LOP3.LUT R28, R24, 0xffff0000, RZ, 0xc0, !PT ;  /* 0xffff0000181c1812 */ /* 0x002fe400078ec0ff */
[C---:B--2---:R-:W-:Y:S02]  /*2530*/  @P1 LEA.HI R22, R27.reuse, R22, RZ, 0x10 ;  /* 0x000000161b161211 */ /* 0x044fe400078f80ff */
[----:B------:R-:W-:Y:S02]  /*2540*/  @!P1 LOP3.LUT R27, R27, 0xffff, RZ, 0xc0, !PT ;  /* 0x0000ffff1b1b9812 */ /* 0x000fe400078ec0ff */
[C---:B---3--:R-:W-:Y:S02]  /*2550*/  @P1 LEA.HI R23, R25.reuse, R28, RZ, 0x10 ;  /* 0x0000001c19171211 */ /* 0x048fe400078f80ff */
[----:B------:R-:W-:Y:S01]  /*2560*/  @!P1 LOP3.LUT R25, R25, 0xffff, RZ, 0xc0, !PT ;  /* 0x0000ffff19199812 */ /* 0x000fe200078ec0ff */
[----:B------:R-:W-:-:S04]  /*2570*/  @!P1 IMAD R22, R6, 0x10000, R27 ;  /* 0x0001000006169824 */ /* 0x000fc800078e021b */
[----:B------:R-:W-:-:S03]  /*2580*/  @!P1 IMAD R23, R24, 0x10000, R25 ;  /* 0x0001000018179824 */ /* 0x000fc600078e0219 */
[----:B------:R-:W0:Y:S04]  /*2590*/  SHFL.IDX PT, R6, R18, R7, 0x1f ;  /* 0x00001f0712067589 */ /* 0x000e2800000e0000 */
[----:B------:R-:W-:Y:S01]  /*25a0*/  HMMA.1688.F16 R22, R22, R26, RZ ;  /* 0x0000001a1616723c */ /* 0x000fe200000000ff */
[----:B------:R-:W1:Y:S04]  /*25b0*/  SHFL.IDX PT, R20, R19, R7, 0x1f ;  /* 0x00001f0713147589 */ /* 0x000e6800000e0000 */
[----:B------:R0:W2:Y:S04]  /*25c0*/  SHFL.IDX PT, R21, R18, R2, 0x1f ;  /* 0x00001f0212157589 */ /* 0x0000a800000e0000 */
[----:B------:R1:W3:Y:S10]  /*25d0*/  SHFL.IDX PT, R24, R19, R2, 0x1f ;  /* 0x00001f0213187589 */ /* 0x0002f400000e0000 */
[----:B------:R-:W-:-:S02]  /*25e0*/  @P0 SHF.R.U32.HI R29, RZ, 0x10, R22 ;  /* 0x00000010ff1d0819 */ /* 0x000fc40000011616 */
[----:B------:R-:W-:Y:S01]  /*25f0*/  @P0 SHF.R.U32.HI R28, RZ, 0x10, R23 ;  /* 0x00000010ff1c0819 */ /* 0x000fe20000011617 */
[----:B------:R-:W-:Y:S04]  /*2600*/  @P0 STS.U16 [R5+0x4], R22 ;  /* 0x0000041605000388 */ /* 0x000fe80000000400 */
[----:B------:R-:W-:Y:S04]  /*2610*/  @P0 STS.U16 [R5+0x6], R23 ;  /* 0x0000061705000388 */ /* 0x000fe80000000400 */
[----:B------:R-:W-:Y:S04]  /*2620*/  @P0 STS.U16 [R5+0x24], R29 ;  /* 0x0000241d05000388 */ /* 0x000fe80000000400 */
[----:B------:R-:W-:Y:S04]  /*2630*/  @P0 STS.U16 [R5+0x26], R28 ;  /* 0x0000261c05000388 */ /* 0x000fe80000000400 */
[----:B------:R-:W4:Y:S01]  /*2640*/  LDS R25, [R4+0x28] ;  /* 0x0000280004197984 */ /* 0x000f220000000800 */
[----:B0-----:R-:W-:-:S02]  /*2650*/  @P1 LOP3.LUT R18, R6, 0xffff0000, RZ, 0xc0, !PT ;  /* 0xffff000006121812 */ /* 0x001fc400078ec0ff */
[----:B-1----:R-:W-:Y:S01]  /*2660*/  @P1 LOP3.LUT R19, R20, 0xffff0000, RZ, 0xc0, !PT ;  /* 0xffff000014131812 */ /* 0x002fe200078ec0ff */
[----:B------:R-:W0:Y:S01]  /*2670*/  LDS R27, [R4+0x8] ;  /* 0x00000800041b7984 */ /* 0x000e220000000800 */
[C---:B--2---:R-:W-:Y:S02]  /*2680*/  @P1 LEA.HI R18, R21.reuse, R18, RZ, 0x10 ;  /* 0x0000001215121211 */ /* 0x044fe400078f80ff */
[C---:B---3--:R-:W-:Y:S02]  /*2690*/  @P1 LEA.HI R19, R24.reuse, R19, RZ, 0x10 ;  /* 0x0000001318131211 */ /* 0x048fe400078f80ff */
[----:B------:R-:W-:Y:S02]  /*26a0*/  @!P1 LOP3.LUT R21, R21, 0xffff, RZ, 0xc0, !PT ;  /* 0x0000ffff15159812 */ /* 0x000fe400078ec0ff */
[----:B------:R-:W-:-:S03]  /*26b0*/  @!P1 LOP3.LUT R24, R24, 0xffff, RZ, 0xc0, !PT ;  /* 0x0000ffff18189812 */ /* 0x000fc600078ec0ff */
[----:B------:R-:W-:Y:S02]  /*26c0*/  @!P1 IMAD R18, R6, 0x10000, R21 ;  /* 0x0001000006129824 */ /* 0x000fe400078e0215 */
[----:B------:R-:W-:-:S07]  /*26d0*/  @!P1 IMAD R19, R20, 0x10000, R24 ;  /* 0x0001000014139824 */ /* 0x000fce00078e0218 */
[----:B------:R-:W-:-:S15]  /*26e0*/  HMMA.1688.F16 R18, R18, R3, RZ ;  /* 0x000000031212723c */ /* 0x000fde00000000ff */
[----:B------:R-:W-:-:S04]  /*26f0*/  NOP ;  /* 0x0000000000007918 */ /* 0x000fc80000000000 */
[----:B----4-:R-:W-:Y:S01]  /*2700*/  HMUL2 R6, R18.H1_H1, R25.H0_H0 ;  /* 0x2000001912067232 */ /* 0x010fe20000000c00 */
[----:B------:R-:W-:-:S05]  /*2710*/  PRMT R18, R18, 0x5410, R19 ;  /* 0x0000541012127816 */ /* 0x000fca0000000013 */
[----:B0-----:R-:W-:Y:S02]  /*2720*/  HMUL2 R27, R18, R27 ;  /* 0x0000001b121b7232 */ /* 0x001fe40000000000 */
[----:B------:R-:W-:-:S03]  /*2730*/  HMUL2 R18, R19.H1_H1, R25.H1_H1 ;  /* 0x3000001913127232 */ /* 0x000fc60000000c00 */
[C---:B------:R-:W-:Y:S02]  /*2740*/  PRMT R19, R27.reuse, 0x7610, R19 ;  /* 0x000076101b137816 */ /* 0x040fe40000000013 */
[----:B------:R-:W-:Y:S02]  /*2750*/  PRMT R21, R27, 0x7632, R21 ;  /* 0x000076321b157816 */ /* 0x000fe40000000015 */
[----:B------:R-:W-:Y:S02]  /*2760*/  PRMT R6, R19, 0x5410, R6 ;  /* 0x0000541013067816 */ /* 0x000fe40000000006 */
[----:B------:R-:W-:-:S03]  /*2770*/  PRMT R18, R21, 0x5410, R18 ;  /* 0x0000541015127816 */ /* 0x000fc60000000012 */
[----:B------:R-:W0:Y:S04]  /*2780*/  SHFL.IDX PT, R24, R6, R7, 0x1f ;  /* 0x00001f0706187589 */ /* 0x000e2800000e0000 */
[----:B------:R-:W1:Y:S04]  /*2790*/  SHFL.IDX PT, R23, R18, R7, 0x1f ;  /* 0x00001f0712177589 */ /* 0x000e6800000e0000 */
[----:B------:R-:W2:Y:S04]  /*27a0*/  SHFL.IDX PT, R19, R6, R2, 0x1f ;  /* 0x00001f0206137589 */ /* 0x000ea800000e0000 */
[----:B------:R-:W3:Y:S01]  /*27b0*/  SHFL.IDX PT, R22, R18, R2, 0x1f ;  /* 0x00001f0212167589 */ /* 0x000ee200000e0000 */
[----:B0-----:R-:W-:-:S02]  /*27c0*/  @P1 LOP3.LUT R20, R24, 0xffff0000, RZ, 0xc0, !PT ;  /* 0xffff000018141812 */ /* 0x001fc400078ec0ff */
[----:B-1----:R-:W-:Y:S02]  /*27d0*/  @P1 LOP3.LUT R21, R23, 0xffff0000, RZ, 0xc0, !PT ;  /* 0xffff000017151812 */ /* 0x002fe400078ec0ff */
[C---:B--2---:R-:W-:Y:S02]  /*27e0*/  @P1 LEA.HI R20, R19.reuse, R20, RZ, 0x10 ;  /* 0x0000001413141211 */ /* 0x044fe400078f80ff */
[----:B------:R-:W-:Y:S02]  /*27f0*/  @!P1 LOP3.LUT R19, R19, 0xffff, RZ, 0xc0, !PT ;  /* 0x0000ffff13139812 */ /* 0x000fe400078ec0ff */
[C---:B---3--:R-:W-:Y:S02]  /*2800*/  @P1 LEA.HI R21, R22.reuse, R21, RZ, 0x10 ;  /* 0x0000001516151211 */ /* 0x048fe400078f80ff */
[----:B------:R-:W-:Y:S01]  /*2810*/  @!P1 LOP3.LUT R22, R22, 0xffff, RZ, 0xc0, !PT ;  /* 0x0000ffff16169812 */ /* 0x000fe200078ec0ff */
[----:B------:R-:W-:-:S04]  /*2820*/  @!P1 IMAD R20, R24, 0x10000, R19 ;  /* 0x0001000018149824 */ /* 0x000fc800078e0213 */
        /* <DEDUP_REMOVED lines=8> */
[----:B0-----:R-:W-:-:S04]  /*28b0*/  @P1 LOP3.LUT R18, R6, 0xffff0000, RZ, 0xc0, !PT ;  /* 0xffff000006121812 */ /* 0x001fc800078ec0ff */
[C---:B-1----:R-:W-:Y:S02]  /*28c0*/  @P1 LEA.HI R18, R23.reuse, R18, RZ, 0x10 ;  /* 0x0000001217121211 */ /* 0x042fe400078f80ff */
[----:B------:R-:W-:Y:S02]  /*28d0*/  @!P1 LOP3.LUT R23, R23, 0xffff, RZ, 0xc0, !PT ;  /* 0x0000ffff17179812 */ /* 0x000fe400078ec0ff */
[----:B--2---:R-:W-:Y:S02]  /*28e0*/  @P1 LOP3.LUT R19, R22, 0xffff0000, RZ, 0xc0, !PT ;  /* 0xffff000016131812 */ /* 0x004fe400078ec0ff */
[----:B---3--:R-:W-:Y:S01]  /*28f0*/  @!P1 LOP3.LUT R25, R24, 0xffff, RZ, 0xc0, !PT ;  /* 0x0000ffff18199812 */ /* 0x008fe200078ec0ff */
[----:B------:R-:W-:Y:S01]  /*2900*/  @!P1 IMAD R18, R6, 0x10000, R23 ;  /* 0x0001000006129824 */ /* 0x000fe200078e0217 */
[----:B------:R-:W-:-:S03]  /*2910*/  @P1 LEA.HI R19, R24, R19, RZ, 0x10 ;  /* 0x0000001318131211 */ /* 0x000fc600078f80ff */
[----:B------:R-:W-:-:S03]  /*2920*/  @!P1 IMAD R19, R22, 0x10000, R25 ;  /* 0x0001000016139824 */ /* 0x000fc600078e0219 */
[----:B------:R-:W0:Y:S04]  /*2930*/  SHFL.IDX PT, R20, R16, R7, 0x1f ;  /* 0x00001f0710147589 */ /* 0x000e2800000e0000 */
[----:B------:R-:W-:Y:S01]  /*2940*/  HMMA.1688.F16 R18, R18, R26, RZ ;  /* 0x0000001a1212723c */ /* 0x000fe200000000ff */
[----:B------:R-:W1:Y:S04]  /*2950*/  SHFL.IDX PT, R6, R17, R7, 0x1f ;  /* 0x00001f0711067589 */ /* 0x000e6800000e0000 */
[----:B------:R-:W2:Y:S04]  /*2960*/  SHFL.IDX PT, R29, R16, R2, 0x1f ;  /* 0x00001f02101d7589 */ /* 0x000ea800000e0000 */
[----:B------:R-:W3:Y:S10]  /*2970*/  SHFL.IDX PT, R21, R17, R2, 0x1f ;  /* 0x00001f0211157589 */ /* 0x000ef400000e0000 */
        /* <DEDUP_REMOVED lines=10> */
[----:B--2---:R-:W-:Y:S02]  /*2a20*/  @P1 LEA.HI R16, R29, R25, RZ, 0x10 ;  /* 0x000000191d101211 */ /* 0x004fe400078f80ff */
[----:B---3--:R-:W-:Y:S02]  /*2a30*/  @P1 LEA.HI R17, R21, R27, RZ, 0x10 ;  /* 0x0000001b15111211 */ /* 0x008fe400078f80ff */
        /* <DEDUP_REMOVED lines=22> */
[C---:B---3--:R-:W-:Y:S01]  /*2ba0*/  @!P1 LOP3.LUT R19, R24.reuse, 0xffff, RZ, 0xc0, !PT ;  /* 0x0000ffff18139812 */ /* 0x048fe200078ec0ff */
        /* <DEDUP_REMOVED lines=18> */
[----:B------:R-:W-:Y:S04]  /*2cd0*/  SHFL.IDX PT, R18, R15, R7, 0x1f ;  /* 0x00001f070f127589 */ /* 0x000fe800000e0000 */
[----:B------:R-:W0:Y:S01]  /*2ce0*/  SHFL.IDX PT, R6, R14, R7, 0x1f ;  /* 0x00001f070e067589 */ /* 0x000e2200000e0000 */
[----:B------:R-:W-:Y:S03]  /*2cf0*/  HMMA.1688.F16 R16, R16, R26, RZ ;  /* 0x0000001a1010723c */ /* 0x000fe600000000ff */
[----:B------:R-:W1:Y:S04]  /*2d00*/  SHFL.IDX PT, R28, R14, R2, 0x1f ;  /* 0x00001f020e1c7589 */ /* 0x000e6800000e0000 */
[----:B------:R-:W2:-:S12]  /*2d10*/  SHFL.IDX PT, R25, R15, R2, 0x1f ;  /* 0x00001f020f197589 */ /* 0x000e9800000e0000 */
[----:B------:R-:W-:Y:S02]  /*2d20*/  @P0 SHF.R.U32.HI R22, RZ, 0x10, R16 ;  /* 0x00000010ff160819 */ /* 0x000fe40000011610 */
[----:B------:R-:W-:Y:S01]  /*2d30*/  @P0 SHF.R.U32.HI R20, RZ, 0x10, R17 ;  /* 0x00000010ff140819 */ /* 0x000fe20000011611 */
[----:B------:R-:W-:Y:S01]  /*2d40*/  @P0 STS.U16 [R5+0xc], R16 ;  /* 0x00000c1005000388 */ /* 0x000fe20000000400 */
[----:B0-----:R-:W-:Y:S02]  /*2d50*/  @P1 LOP3.LUT R21, R6, 0xffff0000, RZ, 0xc0, !PT ;  /* 0xffff000006151812 */ /* 0x001fe400078ec0ff */
[----:B------:R-:W-:Y:S01]  /*2d60*/  @P1 LOP3.LUT R23, R18, 0xffff0000, RZ, 0xc0, !PT ;  /* 0xffff000012171812 */ /* 0x000fe200078ec0ff */
[----:B------:R0:W-:Y:S04]  /*2d70*/  @P0 STS.U16 [R5+0xe], R17 ;  /* 0x00000e1105000388 */ /* 0x0001e80000000400 */
[----:B------:R-:W-:Y:S04]  /*2d80*/  @P0 STS.U16 [R5+0x2c], R22 ;  /* 0x00002c1605000388 */ /* 0x000fe80000000400 */
[----:B------:R-:W-:Y:S04]  /*2d90*/  @P0 STS.U16 [R5+0x2e], R20 ;  /* 0x00002e1405000388 */ /* 0x000fe80000000400 */
[----:B------:R-:W3:Y:S01]  /*2da0*/  LDS R19, [R4+0x30] ;  /* 0x0000300004137984 */ /* 0x000ee20000000800 */
[----:B-1----:R-:W-:-:S03]  /*2db0*/  @P1 LEA.HI R14, R28, R21, RZ, 0x10 ;  /* 0x000000151c0e1211 */ /* 0x002fc600078f80ff */
[----:B------:R-:W1:Y:S01]  /*2dc0*/  LDS R24, [R4+0x10] ;  /* 0x0000100004187984 */ /* 0x000e620000000800 */
[C---:B--2---:R-:W-:Y:S02]  /*2dd0*/  @P1 LEA.HI R15, R25.reuse, R23, RZ, 0x10 ;  /* 0x00000017190f1211 */ /* 0x044fe400078f80ff */
[----:B------:R-:W-:Y:S02]  /*2de0*/  @!P1 LOP3.LUT R21, R28, 0xffff, RZ, 0xc0, !PT ;  /* 0x0000ffff1c159812 */ /* 0x000fe400078ec0ff */
[----:B------:R-:W-:-:S03]  /*2df0*/  @!P1 LOP3.LUT R23, R25, 0xffff, RZ, 0xc0, !PT ;  /* 0x0000ffff19179812 */ /* 0x000fc600078ec0ff */
[----:B------:R-:W-:Y:S02]  /*2e00*/  @!P1 IMAD R14, R6, 0x10000, R21 ;  /* 0x00010000060e9824 */ /* 0x000fe400078e0215 */
[----:B------:R-:W-:-:S07]  /*2e10*/  @!P1 IMAD R15, R18, 0x10000, R23 ;  /* 0x00010000120f9824 */ /* 0x000fce00078e0217 */
[----:B------:R-:W-:-:S15]  /*2e20*/  HMMA.1688.F16 R14, R14, R3, RZ ;  /* 0x000000030e0e723c */ /* 0x000fde00000000ff */
[----:B------:R-:W-:-:S04]  /*2e30*/  NOP ;  /* 0x0000000000007918 */ /* 0x000fc80000000000 */
[----:B0-----:R-:W-:Y:S01]  /*2e40*/  PRMT R17, R14, 0x5410, R15 ;  /* 0x000054100e117816 */ /* 0x001fe2000000000f */
[-C--:B---3--:R-:W-:Y:S02]  /*2e50*/  HMUL2 R6, R14.H1_H1, R19.reuse.H0_H0 ;  /* 0x200000130e067232 */ /* 0x088fe40000000c00 */
[----:B------:R-:W-:Y:S02]  /*2e60*/  HMUL2 R14, R15.H1_H1, R19.H1_H1 ;  /* 0x300000130f0e7232 */ /* 0x000fe40000000c00 */
[----:B-1----:R-:W-:-:S05]  /*2e70*/  HMUL2 R24, R17, R24 ;  /* 0x0000001811187232 */ /* 0x002fca0000000000 */
[C---:B------:R-:W-:Y:S02]  /*2e80*/  PRMT R17, R24.reuse, 0x5432, R14 ;  /* 0x0000543218117816 */ /* 0x040fe4000000000e */
[----:B------:R-:W-:-:S03]  /*2e90*/  PRMT R15, R24, 0x7610, R15 ;  /* 0x00007610180f7816 */ /* 0x000fc6000000000f */
[----:B------:R-:W0:Y:S01]  /*2ea0*/  SHFL.IDX PT, R23, R17, R7, 0x1f ;  /* 0x00001f0711177589 */ /* 0x000e2200000e0000 */
[----:B------:R-:W-:-:S03]  /*2eb0*/  PRMT R6, R15, 0x5410, R6 ;  /* 0x000054100f067816 */ /* 0x000fc60000000006 */
        /* <DEDUP_REMOVED lines=33> */
[----:B------:R3:W-:Y:S01]  /*30d0*/  @P0 STS.U16 [R5+0x10], R14 ;  /* 0x0000100e05000388 */ /* 0x0007e20000000400 */
[----:B0-----:R-:W-:-:S03]  /*30e0*/  @P1 LOP3.LUT R17, R22, 0xffff0000, RZ, 0xc0, !PT ;  /* 0xffff000016111812 */ /* 0x001fc600078ec0ff */
[----:B------:R0:W-:Y:S04]  /*30f0*/  @P0 STS.U16 [R5+0x12], R15 ;  /* 0x0000120f05000388 */ /* 0x0001e80000000400 */
[----:B------:R-:W-:Y:S04]  /*3100*/  @P0 STS.U16 [R5+0x30], R16 ;  /* 0x0000301005000388 */ /* 0x000fe80000000400 */
[----:B------:R-:W-:Y:S04]  /*3110*/  @P0 STS.U16 [R5+0x32], R6 ;  /* 0x0000320605000388 */ /* 0x000fe80000000400 */
[----:B------:R-:W4:Y:S01]  /*3120*/  LDS R19, [R4+0x34] ;  /* 0x0000340004137984 */ /* 0x000f220000000800 */
[----:B-1----:R-:W-:-:S03]  /*3130*/  @P1 LEA.HI R12, R24, R17, RZ, 0x10 ;  /* 0x00000011180c1211 */ /* 0x002fc600078f80ff */
[----:B------:R-:W1:Y:S01]  /*3140*/  LDS R20, [R4+0x14] ;  /* 0x0000140004147984 */ /* 0x000e620000000800 */
[----:B--2---:R-:W-:Y:S02]  /*3150*/  @P1 LOP3.LUT R18, R21, 0xffff0000, RZ, 0xc0, !PT ;  /* 0xffff000015121812 */ /* 0x004fe400078ec0ff */
[----:B------:R-:W-:Y:S02]  /*3160*/  @!P1 LOP3.LUT R17, R24, 0xffff, RZ, 0xc0, !PT ;  /* 0x0000ffff18119812 */ /* 0x000fe400078ec0ff */
[C---:B---3--:R-:W-:Y:S02]  /*3170*/  @!P1 LOP3.LUT R14, R23.reuse, 0xffff, RZ, 0xc0, !PT ;  /* 0x0000ffff170e9812 */ /* 0x048fe400078ec0ff */
[----:B------:R-:W-:Y:S01]  /*3180*/  @P1 LEA.HI R13, R23, R18, RZ, 0x10 ;  /* 0x00000012170d1211 */ /* 0x000fe200078f80ff */
[----:B------:R-:W-:Y:S02]  /*3190*/  @!P1 IMAD R12, R22, 0x10000, R17 ;  /* 0x00010000160c9824 */ /* 0x000fe400078e0211 */
[----:B------:R-:W-:-:S07]  /*31a0*/  @!P1 IMAD R13, R21, 0x10000, R14 ;  /* 0x00010000150d9824 */ /* 0x000fce00078e020e */
[----:B------:R-:W-:-:S15]  /*31b0*/  HMMA.1688.F16 R12, R12, R3, RZ ;  /* 0x000000030c0c723c */ /* 0x000fde00000000ff */
[----:B------:R-:W-:-:S04]  /*31c0*/  NOP ;  /* 0x0000000000007918 */ /* 0x000fc80000000000 */
[----:B0-----:R-:W-:Y:S01]  /*31d0*/  PRMT R15, R12, 0x5410, R13 ;  /* 0x000054100c0f7816 */ /* 0x001fe2000000000d */
[-C--:B----4-:R-:W-:Y:S02]  /*31e0*/  HMUL2 R6, R12.H1_H1, R19.reuse.H0_H0 ;  /* 0x200000130c067232 */ /* 0x090fe40000000c00 */
        /* <DEDUP_REMOVED lines=98> */
[----:B------:R-:W-:Y:S04]  /*3810*/  @P0 STS.U16 [R5+0x1a], R11 ;  /* 0x00001a0b05000388 */ /* 0x000fe80000000400 */
[----:B------:R-:W-:Y:S04]  /*3820*/  @P0 STS.U16 [R5+0x38], R12 ;  /* 0x0000380c05000388 */ /* 0x000fe80000000400 */
[----:B------:R-:W-:Y:S04]  /*3830*/  @P0 STS.U16 [R5+0x3a], R6 ;  /* 0x00003a0605000388 */ /* 0x000fe80000000400 */
[----:B------:R-:W0:Y:S01]  /*3840*/  LDS R15, [R4+0x3c] ;  /* 0x00003c00040f7984 */ /* 0x000e220000000800 */
        /* <DEDUP_REMOVED lines=10> */
[----:B------:R-:W-:Y:S01]  /*38f0*/  PRMT R3, R8, 0x5410, R9 ;  /* 0x0000541008037816 */ /* 0x000fe20000000009 */
[----:B0-----:R-:W-:-:S04]  /*3900*/  HMUL2 R8, R8.H1_H1, R15.H0_H0 ;  /* 0x2000000f08087232 */ /* 0x001fc80000000c00 */
[----:B-1----:R-:W-:Y:S01]  /*3910*/  HMUL2 R4, R3, R16 ;  /* 0x0000001003047232 */ /* 0x002fe20000000000 */
[----:B------:R-:W-:Y:S01]  /*3920*/  PRMT R3, R8, 0x7610, R3 ;  /* 0x0000761008037816 */ /* 0x000fe20000000003 */
[----:B------:R-:W-:-:S03]  /*3930*/  HMUL2 R6, R9.H1_H1, R15.H1_H1 ;  /* 0x3000000f09067232 */ /* 0x000fc60000000c00 */
[C---:B------:R-:W-:Y:S02]  /*3940*/  PRMT R9, R4.reuse, 0x7632, R9 ;  /* 0x0000763204097816 */ /* 0x040fe40000000009 */
[----:B------:R-:W-:Y:S02]  /*3950*/  PRMT R3, R4, 0x5410, R3 ;  /* 0x0000541004037816 */ /* 0x000fe40000000003 */
[----:B------:R-:W-:-:S03]  /*3960*/  PRMT R6, R9, 0x5410, R6 ;  /* 0x0000541009067816 */ /* 0x000fc60000000006 */
[----:B------:R-:W0:Y:S04]  /*3970*/  SHFL.IDX PT, R9, R3, R7, 0x1f ;  /* 0x00001f0703097589 */ /* 0x000e2800000e0000 */
[----:B------:R-:W1:Y:S04]  /*3980*/  SHFL.IDX PT, R13, R6, R7, 0x1f ;  /* 0x00001f07060d7589 */ /* 0x000e6800000e0000 */
[----:B------:R-:W2:Y:S04]  /*3990*/  SHFL.IDX PT, R11, R3, R2, 0x1f ;  /* 0x00001f02030b7589 */ /* 0x000ea800000e0000 */
[----:B------:R-:W3:Y:S01]  /*39a0*/  SHFL.IDX PT, R15, R6, R2, 0x1f ;  /* 0x00001f02060f7589 */ /* 0x000ee200000e0000 */
[----:B------:R-:W4:Y:S01]  /*39b0*/  I2F.U32.RP R12, UR6 ;  /* 0x00000006000c7d06 */ /* 0x000f220008209000 */
[----:B0-----:R-:W-:-:S02]  /*39c0*/  @P1 LOP3.LUT R4, R9, 0xffff0000, RZ, 0xc0, !PT ;  /* 0xffff000009041812 */ /* 0x001fc400078ec0ff */
[----:B-1----:R-:W-:-:S05]  /*39d0*/  @P1 LOP3.LUT R8, R13, 0xffff0000, RZ, 0xc0, !PT ;  /* 0xffff00000d081812 */ /* 0x002fca00078ec0ff */
[----:B----4-:R-:W0:Y:S01]  /*39e0*/  MUFU.RCP R12, R12 ;  /* 0x0000000c000c7308 */ /* 0x010e220000001000 */
[C---:B--2---:R-:W-:Y:S02]  /*39f0*/  @P1 LEA.HI R10, R11.reuse, R4, RZ, 0x10 ;  /* 0x000000040b0a1211 */ /* 0x044fe400078f80ff */
[----:B------:R-:W-:Y:S02]  /*3a00*/  @!P1 LOP3.LUT R4, R11, 0xffff, RZ, 0xc0, !PT ;  /* 0x0000ffff0b049812 */ /* 0x000fe400078ec0ff */
[C---:B---3--:R-:W-:Y:S02]  /*3a10*/  @P1 LEA.HI R11, R15.reuse, R8, RZ, 0x10 ;  /* 0x000000080f0b1211 */ /* 0x048fe400078f80ff */
[----:B------:R-:W-:Y:S01]  /*3a20*/  @!P1 LOP3.LUT R8, R15, 0xffff, RZ, 0xc0, !PT ;  /* 0x0000ffff0f089812 */ /* 0x000fe200078ec0ff */
[----:B------:R-:W-:-:S04]  /*3a30*/  @!P1 IMAD R10, R9, 0x10000, R4 ;  /* 0x00010000090a9824 */ /* 0x000fc800078e0204 */
[----:B------:R-:W-:Y:S02]  /*3a40*/  @!P1 IMAD R11, R13, 0x10000, R8 ;  /* 0x000100000d0b9824 */ /* 0x000fe400078e0208 */
[----:B0-----:R-:W-:-:S05]  /*3a50*/  VIADD R4, R12, 0xffffffe ;  /* 0x0ffffffe0c047836 */ /* 0x001fca0000000000 */
[----:B------:R-:W-:Y:S01]  /*3a60*/  HMMA.1688.F16 R10, R10, R26, RZ ;  /* 0x0000001a0a0a723c */ /* 0x000fe200000000ff */
[----:B------:R-:W0:Y:S01]  /*3a70*/  F2I.FTZ.U32.TRUNC.NTZ R4, R4 ;  /* 0x0000000400047305 */ /* 0x000e22000021f000 */
[----:B------:R-:W-:Y:S01]  /*3a80*/  VIADD R3, R0, UR6 ;  /* 0x0000000600037c36 */ /* 0x000fe20008000000 */
[----:B------:R-:W-:-:S15]  /*3a90*/  UIADD3 UR9, UPT, UPT, URZ, -UR6, URZ ;  /* 0x80000006ff097290 */ /* 0x000fde000fffe0ff */
[----:B------:R-:W-:-:S01]  /*3aa0*/  NOP ;  /* 0x0000000000007918 */ /* 0x000fc20000000000 */
[----:B------:R-:W1:Y:S04]  /*3ab0*/  SHFL.IDX PT, R13, R10, R7, 0x1f ;  /* 0x00001f070a0d7589 */ /* 0x000e6800000e0000 */
[----:B------:R-:W2:Y:S04]  /*3ac0*/  SHFL.IDX PT, R17, R11, R7, 0x1f ;  /* 0x00001f070b117589 */ /* 0x000ea800000e0000 */
[----:B------:R-:W3:Y:S04]  /*3ad0*/  SHFL.IDX PT, R15, R10, R2, 0x1f ;  /* 0x00001f020a0f7589 */ /* 0x000ee800000e0000 */
[----:B------:R3:W4:Y:S01]  /*3ae0*/  SHFL.IDX PT, R12, R11, R2, 0x1f ;  /* 0x00001f020b0c7589 */ /* 0x00072200000e0000 */
[----:B0-----:R-:W-:-:S02]  /*3af0*/  R2UR UR5, R4 ;  /* 0x00000000040572ca */ /* 0x001fc400000e0000 */
[C---:B------:R-:W-:Y:S01]  /*3b00*/  ISETP.GE.U32.AND P2, PT, R3.reuse, 0x300, PT ;  /* 0x000003000300780c */ /* 0x040fe20003f46070 */
[----:B------:R-:W-:Y:S01]  /*3b10*/  UMOV UR4, URZ ;  /* 0x000000ff00047c82 */ /* 0x000fe20008000000 */
[----:B------:R-:W-:Y:S02]  /*3b20*/  VIMNMX.U32 R4, PT, PT, R3, 0x300, !PT ;  /* 0x0000030003047848 */ /* 0x000fe40007fe0000 */
[----:B------:R-:W-:-:S07]  /*3b30*/  SEL R8, RZ, 0x1, P2 ;  /* 0x00000001ff087807 */ /* 0x000fce0001000000 */
[----:B------:R-:W-:Y:S01]  /*3b40*/  UIMAD UR9, UR9, UR5, URZ ;  /* 0x00000005090972a4 */ /* 0x000fe2000f8e02ff */
[----:B------:R-:W-:-:S03]  /*3b50*/  IADD3 R9, PT, PT, R4, -R3, -R8 ;  /* 0x8000000304097210 */ /* 0x000fc60007ffe808 */
[----:B------:R-:W-:Y:S01]  /*3b60*/  UIMAD.WIDE.U32 UR4, UR5, UR9, UR4 ;  /* 0x00000009050472a5 */ /* 0x000fe2000f8e0004 */
[----:B-1----:R-:W-:Y:S02]  /*3b70*/  @P1 LOP3.LUT R6, R13, 0xffff0000, RZ, 0xc0, !PT ;  /* 0xffff00000d061812 */ /* 0x002fe400078ec0ff */
[----:B--2---:R-:W-:Y:S02]  /*3b80*/  @P1 LOP3.LUT R7, R17, 0xffff0000, RZ, 0xc0, !PT ;  /* 0xffff000011071812 */ /* 0x004fe400078ec0ff */
[----:B---3--:R-:W-:Y:S02]  /*3b90*/  @!P1 LOP3.LUT R2, R15, 0xffff, RZ, 0xc0, !PT ;  /* 0x0000ffff0f029812 */ /* 0x008fe400078ec0ff */
[C---:B----4-:R-:W-:Y:S01]  /*3ba0*/  @!P1 LOP3.LUT R4, R12.reuse, 0xffff, RZ, 0xc0, !PT ;  /* 0x0000ffff0c049812 */ /* 0x050fe200078ec0ff */
[----:B------:R-:W-:Y:S01]  /*3bb0*/  IMAD.HI.U32 R10, R9, UR5, RZ ;  /* 0x00000005090a7c27 */ /* 0x000fe2000f8e00ff */
[----:B------:R-:W-:Y:S02]  /*3bc0*/  @P1 LEA.HI R6, R15, R6, RZ, 0x10 ;  /* 0x000000060f061211 */ /* 0x000fe400078f80ff */
[----:B------:R-:W-:Y:S01]  /*3bd0*/  @P1 LEA.HI R7, R12, R7, RZ, 0x10 ;  /* 0x000000070c071211 */ /* 0x000fe200078f80ff */
[----:B------:R-:W-:Y:S01]  /*3be0*/  @!P1 IMAD R6, R13, 0x10000, R2 ;  /* 0x000100000d069824 */ /* 0x000fe200078e0202 */
[----:B------:R-:W0:Y:S01]  /*3bf0*/  LDCU.64 UR4, c[0x0][0x388] ;  /* 0x00007100ff0477ac */ /* 0x000e220008000a00 */
[----:B------:R-:W-:-:S02]  /*3c00*/  @!P1 IMAD R7, R17, 0x10000, R4 ;  /* 0x0001000011079824 */ /* 0x000fc400078e0204 */
[----:B------:R-:W-:-:S04]  /*3c10*/  IMAD.MOV R12, RZ, RZ, -R10 ;  /* 0x000000ffff0c7224 */ /* 0x000fc800078e0a0a */
[----:B------:R-:W-:Y:S01]  /*3c20*/  IMAD R9, R12, UR6, R9 ;  /* 0x000000060c097c24 */ /* 0x000fe2000f8e0209 */
[----:B------:R-:W-:Y:S04]  /*3c30*/  HMMA.1688.F16 R6, R6, R26, RZ ;  /* 0x0000001a0606723c */ /* 0x000fe800000000ff */
[----:B------:R-:W-:-:S13]  /*3c40*/  ISETP.GE.U32.AND P1, PT, R9, UR6, PT ;  /* 0x0000000609007c0c */ /* 0x000fda000bf26070 */
[----:B------:R-:W-:Y:S02]  /*3c50*/  @P1 VIADD R9, R9, -UR6 ;  /* 0x8000000609091c36 */ /* 0x000fe40008000000 */
[----:B------:R-:W-:Y:S02]  /*3c60*/  @P0 SHF.R.U32.HI R4, RZ, 0x10, R6 ;  /* 0x00000010ff040819 */ /* 0x000fe40000011606 */
[----:B------:R-:W-:Y:S02]  /*3c70*/  @P0 SHF.R.U32.HI R2, RZ, 0x10, R7 ;  /* 0x00000010ff020819 */ /* 0x000fe40000011607 */
[----:B------:R-:W-:Y:S01]  /*3c80*/  ISETP.GE.U32.AND P2, PT, R9, UR6, PT ;  /* 0x0000000609007c0c */ /* 0x000fe2000bf46070 */
[----:B------:R-:W-:Y:S04]  /*3c90*/  @P0 STS.U16 [R5+0x1c], R6 ;  /* 0x00001c0605000388 */ /* 0x000fe80000000400 */
[----:B------:R1:W-:Y:S04]  /*3ca0*/  @P0 STS.U16 [R5+0x1e], R7 ;  /* 0x00001e0705000388 */ /* 0x0003e80000000400 */
[----:B------:R-:W-:Y:S04]  /*3cb0*/  @P0 STS.U16 [R5+0x3c], R4 ;  /* 0x00003c0405000388 */ /* 0x000fe80000000400 */
[----:B------:R2:W-:Y:S01]  /*3cc0*/  @P0 STS.U16 [R5+0x3e], R2 ;  /* 0x00003e0205000388 */ /* 0x0005e20000000400 */
[----:B------:R-:W-:Y:S01]  /*3cd0*/  @P1 VIADD R10, R10, 0x1 ;  /* 0x000000010a0a1836 */ /* 0x000fe20000000000 */
[----:B------:R-:W-:Y:S01]  /*3ce0*/  ULOP3.LUT UR9, URZ, UR6, URZ, 0x33, !UPT ;  /* 0x00000006ff097292 */ /* 0x000fe2000f8e33ff */
[----:B------:R-:W-:Y:S02]  /*3cf0*/  BAR.SYNC.DEFER_BLOCKING 0x0 ;  /* 0x0000000000007b1d */ /* 0x000fe40000010000 */
[----:B------:R-:W-:Y:S01]  /*3d00*/  @P2 VIADD R10, R10, 0x1 ;  /* 0x000000010a0a2836 */ /* 0x000fe20000000000 */
[----:B------:R-:W-:-:S04]  /*3d10*/  PLOP3.LUT P0, PT, PT, PT, UP0, 0x40, 0x4 ;  /* 0x000000000004781c */ /* 0x000fc80003f0e808 */
[----:B-1----:R-:W-:Y:S01]  /*3d20*/  SEL R7, R10, UR9, !P0 ;  /* 0x000000090a077c07 */ /* 0x002fe2000c000000 */
[----:B--2---:R-:W-:Y:S01]  /*3d30*/  VIADD R2, R3, UR6 ;  /* 0x0000000603027c36 */ /* 0x004fe20008000000 */
[----:B------:R-:W-:Y:S01]  /*3d40*/  USHF.L.U32 UR10, UR6, 0x1, URZ ;  /* 0x00000001060a7899 */ /* 0x000fe200080006ff */
[----:B------:R-:W-:Y:S01]  /*3d50*/  IMAD.MOV.U32 R5, RZ, RZ, RZ ;  /* 0x000000ffff057224 */ /* 0x000fe200078e00ff */
[----:B------:R-:W-:Y:S01]  /*3d60*/  UIMAD UR7, UR8, 0xc, UR7 ;  /* 0x0000000c080778a4 */ /* 0x000fe2000f8e0207 */
[----:B------:R-:W-:Y:S02]  /*3d70*/  IMAD.IADD R4, R8, 0x1, R7 ;  /* 0x0000000108047824 */ /* 0x000fe400078e0207 */
[----:B------:R-:W-:Y:S01]  /*3d80*/  VIADD R18, R2, UR6 ;  /* 0x0000000602127c36 */ /* 0x000fe20008000000 */
[----:B0-----:R-:W-:Y:S02]  /*3d90*/  UIMAD.WIDE.U32 UR4, UR10, 0x3, UR4 ;  /* 0x000000030a0478a5 */ /* 0x001fe4000f8e0004 */
[----:B------:R-:W-:-:S12]  /*3da0*/  UIMAD UR7, UR7, 0x300, URZ ;  /* 0x00000300070778a4 */ /* 0x000fd8000f8e02ff */
.L_x_11:
[----:B------:R-:W-:Y:S01]  /*3db0*/  ISETP.GT.U32.AND P0, PT, R0, 0x2ff, PT ;  /* 0x000002ff0000780c */ /* 0x000fe20003f04070 */
[----:B------:R-:W-:-:S12]  /*3dc0*/  BSSY.RECONVERGENT B0, `(.L_x_6) ;  /* 0x0000043000007945 */ /* 0x000fd80003800200 */
[----:B012---:R-:W-:Y:S05]  /*3dd0*/  @P0 BRA `(.L_x_7) ;  /* 0x0000000400040947 */ /* 0x007fea0003800000 */
[C---:B------:R-:W-:Y:S01]  /*3de0*/  LOP3.LUT R8, R4.reuse, 0x3, RZ, 0xc0, !PT ;  /* 0x0000000304087812 */ /* 0x040fe200078ec0ff */
[----:B------:R-:W-:Y:S01]  /*3df0*/  BSSY.RECONVERGENT B1, `(.L_x_8) ;  /* 0x000001f000017945 */ /* 0x000fe20003800200 */
[----:B------:R-:W-:Y:S01]  /*3e00*/  ISETP.GE.U32.AND P1, PT, R4, 0x3, PT ;  /* 0x000000030400780c */ /* 0x000fe20003f26070 */
[----:B------:R-:W-:Y:S01]  /*3e10*/  IMAD R17, R5, 0x600, RZ ;  /* 0x0000060005117824 */ /* 0x000fe200078e02ff */
[----:B------:R-:W-:Y:S01]  /*3e20*/  ISETP.NE.AND P0, PT, R8, 0x3, PT ;  /* 0x000000030800780c */ /* 0x000fe20003f05270 */
[----:B------:R-:W-:-:S12]  /*3e30*/  IMAD.MOV.U32 R16, RZ, RZ, R0 ;  /* 0x000000ffff107224 */ /* 0x000fd800078e0000 */
[----:B------:R-:W-:Y:S05]  /*3e40*/  @!P0 BRA `(.L_x_9) ;  /* 0x0000000000648947 */ /* 0x000fea0003800000 */
[----:B------:R-:W0:Y:S01]  /*3e50*/  S2UR UR9, SR_CgaCtaId ;  /* 0x00000000000979c3 */ /* 0x000e220000008800 */
[----:B------:R-:W-:Y:S01]  /*3e60*/  UMOV UR8, 0x400 ;  /* 0x0000040000087882 */ /* 0x000fe20000000000 */
[----:B------:R-:W-:Y:S01]  /*3e70*/  IMAD R6, R5, 0x300, R0 ;  /* 0x0000030005067824 */ /* 0x000fe200078e0200 */
[----:B------:R-:W-:Y:S01]  /*3e80*/  IADD3 R9, PT, PT, R0, UR7, R17 ;  /* 0x0000000700097c10 */ /* 0x000fe2000fffe011 */
[----:B------:R-:W-:Y:S01]  /*3e90*/  IMAD.MOV.U32 R16, RZ, RZ, R3 ;  /* 0x000000ffff107224 */ /* 0x000fe200078e0003 */
[----:B------:R-:W-:Y:S01]  /*3ea0*/  ISETP.NE.AND P0, PT, R8, RZ, PT ;  /* 0x000000ff0800720c */ /* 0x000fe20003f05270 */
[----:B0-----:R-:W-:-:S06]  /*3eb0*/  ULEA UR8, UR9, UR8, 0x18 ;  /* 0x0000000809087291 */ /* 0x001fcc000f8ec0ff */
[----:B------:R-:W-:Y:S02]  /*3ec0*/  LEA R10, R6, UR8, 0x1 ;  /* 0x00000008060a7c11 */ /* 0x000fe4000f8e08ff */
[----:B------:R-:W0:Y:S03]  /*3ed0*/  LDC.64 R6, c[0x0][0x388] ;  /* 0x0000e200ff067b82 */ /* 0x000e260000000a00 */
[----:B------:R-:W1:Y:S01]  /*3ee0*/  LDS.U16 R11, [R10] ;  /* 0x000000000a0b7984 */ /* 0x000e620000000400 */
[----:B0-----:R-:W-:-:S05]  /*3ef0*/  IMAD.WIDE R6, R9, 0x2, R6 ;  /* 0x0000000209067825 */ /* 0x001fca00078e0206 */
[----:B-1----:R0:W-:Y:S01]  /*3f00*/  STG.E.U16 desc[UR12][R6.64], R11 ;  /* 0x0000000b06007986 */ /* 0x0021e2000c10150c */
[----:B------:R-:W-:Y:S05]  /*3f10*/  @!P0 BRA `(.L_x_9) ;  /* 0x0000000000308947 */ /* 0x000fea0003800000 */
[----:B------:R-:W-:Y:S01]  /*3f20*/  ISETP.NE.AND P0, PT, R8, 0x1, PT ;  /* 0x000000010800780c */ /* 0x000fe20003f05270 */
[----:B------:R-:W-:Y:S01]  /*3f30*/  VIADD R13, R10, UR10 ;  /* 0x0000000a0a0d7c36 */ /* 0x000fe20008000000 */
[----:B0-----:R-:W0:Y:S01]  /*3f40*/  LDS.U16 R11, [R10+UR10] ;  /* 0x0000000a0a0b7984 */ /* 0x001e220008000400 */
[----:B------:R-:W-:Y:S01]  /*3f50*/  IADD3 R6, P2, PT, R6, UR10, RZ ;  /* 0x0000000a06067c10 */ /* 0x000fe2000ff5e0ff */
[----:B------:R-:W-:-:S04]  /*3f60*/  IMAD.MOV.U32 R16, RZ, RZ, R2 ;  /* 0x000000ffff107224 */ /* 0x000fc800078e0002 */
[----:B------:R-:W-:-:S05]  /*3f70*/  IMAD.X R7, RZ, RZ, R7, P2 ;  /* 0x000000ffff077224 */ /* 0x000fca00010e0607 */
[----:B------:R-:W1:Y:S01]  /*3f80*/  @P0 LDS.U16 R13, [R13+UR10] ;  /* 0x0000000a0d0d0984 */ /* 0x000e620008000400 */
[----:B------:R-:W-:Y:S01]  /*3f90*/  @P0 IADD3 R8, P2, PT, R6, UR10, RZ ;  /* 0x0000000a06080c10 */ /* 0x000fe2000ff5e0ff */
[----:B------:R-:W-:-:S04]  /*3fa0*/  @P0 IMAD.MOV.U32 R16, RZ, RZ, R18 ;  /* 0x000000ffff100224 */ /* 0x000fc800078e0012 */
[----:B------:R-:W-:Y:S01]  /*3fb0*/  @P0 IMAD.X R9, RZ, RZ, R7, P2 ;  /* 0x000000ffff090224 */ /* 0x000fe200010e0607 */
[----:B0-----:R2:W-:Y:S04]  /*3fc0*/  STG.E.U16 desc[UR12][R6.64], R11 ;  /* 0x0000000b06007986 */ /* 0x0015e8000c10150c */
[----:B-1----:R2:W-:Y:S03]  /*3fd0*/  @P0 STG.E.U16 desc[UR12][R8.64], R13 ;  /* 0x0000000d08000986 */ /* 0x0025e6000c10150c */
.L_x_9:
[----:B------:R-:W-:Y:S05]  /*3fe0*/  BSYNC.RECONVERGENT B1 ;  /* 0x0000000000017941 */ /* 0x000fea0003800200 */
.L_x_8:
[----:B------:R-:W-:Y:S05]  /*3ff0*/  @!P1 BRA `(.L_x_7) ;  /* 0x00000000007c9947 */ /* 0x000fea0003800000 */
[----:B------:R-:W1:Y:S01]  /*4000*/  S2UR UR9, SR_CgaCtaId ;  /* 0x00000000000979c3 */ /* 0x000e620000008800 */
[----:B------:R-:W-:Y:S01]  /*4010*/  UMOV UR8, 0x400 ;  /* 0x0000040000087882 */ /* 0x000fe20000000000 */
[----:B--2---:R-:W-:Y:S01]  /*4020*/  IMAD R8, R16, 0x2, R17 ;  /* 0x0000000210087824 */ /* 0x004fe200078e0211 */
[----:B------:R-:W-:-:S05]  /*4030*/  IADD3 R17, PT, PT, R17, UR7, R16 ;  /* 0x0000000711117c10 */ /* 0x000fca000fffe010 */
[----:B0-----:R-:W0:Y:S01]  /*4040*/  LDC.64 R6, c[0x0][0x388] ;  /* 0x0000e200ff067b82 */ /* 0x001e220000000a00 */
[----:B-1----:R-:W-:-:S06]  /*4050*/  ULEA UR8, UR9, UR8, 0x18 ;  /* 0x0000000809087291 */ /* 0x002fcc000f8ec0ff */
[----:B------:R-:W-:-:S07]  /*4060*/  VIADD R19, R8, UR8 ;  /* 0x0000000808137c36 */ /* 0x000fce0008000000 */
.L_x_10:
[----:B------:R-:W-:Y:S01]  /*4070*/  IMAD.U32 R24, RZ, RZ, UR6 ;  /* 0x00000006ff187e24 */ /* 0x000fe2000f8e00ff */
[----:B-1----:R-:W1:Y:S01]  /*4080*/  LDS.U16 R21, [R19] ;  /* 0x0000000013157984 */ /* 0x002e620000000400 */
[----:B0-----:R-:W-:-:S03]  /*4090*/  IMAD.WIDE R8, R17, 0x2, R6 ;  /* 0x0000000211087825 */ /* 0x001fc600078e0206 */
[----:B------:R0:W2:Y:S01]  /*40a0*/  LDS.U16 R23, [R19+UR10] ;  /* 0x0000000a13177984 */ /* 0x0000a20008000400 */
[--C-:B------:R-:W-:Y:S01]  /*40b0*/  IMAD R20, R24, 0x4, R19.reuse ;  /* 0x0000000418147824 */ /* 0x100fe200078e0213 */
[----:B------:R-:W-:Y:S01]  /*40c0*/  IADD3 R10, P0, PT, R8, UR10, RZ ;  /* 0x0000000a080a7c10 */ /* 0x000fe2000ff1e0ff */
[----:B------:R-:W-:Y:S02]  /*40d0*/  IMAD R22, R24, 0x6, R19 ;  /* 0x0000000618167824 */ /* 0x000fe400078e0213 */
[----:B------:R-:W-:Y:S01]  /*40e0*/  IMAD.U32 R13, RZ, RZ, UR10 ;  /* 0x0000000aff0d7e24 */ /* 0x000fe2000f8e00ff */
[----:B------:R-:W3:Y:S01]  /*40f0*/  LDS.U16 R25, [R20] ;  /* 0x0000000014197984 */ /* 0x000ee20000000400 */
[----:B------:R-:W-:Y:S02]  /*4100*/  IMAD.U32 R14, RZ, RZ, UR4 ;  /* 0x00000004ff0e7e24 */ /* 0x000fe4000f8e00ff */
[----:B------:R-:W-:Y:S01]  /*4110*/  IMAD.U32 R15, RZ, RZ, UR5 ;  /* 0x00000005ff0f7e24 */ /* 0x000fe2000f8e00ff */
[----:B------:R-:W4:Y:S01]  /*4120*/  LDS.U16 R27, [R22] ;  /* 0x00000000161b7984 */ /* 0x000f220000000400 */
[----:B------:R-:W-:-:S02]  /*4130*/  IMAD.X R11, RZ, RZ, R9, P0 ;  /* 0x000000ffff0b7224 */ /* 0x000fc400000e0609 */
[----:B------:R-:W-:-:S04]  /*4140*/  IMAD.WIDE.U32 R12, R13, 0x2, R8 ;  /* 0x000000020d0c7825 */ /* 0x000fc800078e0008 */
[----:B------:R-:W-:-:S04]  /*4150*/  IMAD.WIDE R14, R17, 0x2, R14 ;  /* 0x00000002110e7825 */ /* 0x000fc800078e020e */
[C---:B------:R-:W-:Y:S02]  /*4160*/  IMAD R16, R24.reuse, 0x4, R16 ;  /* 0x0000000418107824 */ /* 0x040fe400078e0210 */
[C---:B------:R-:W-:Y:S02]  /*4170*/  IMAD R17, R24.reuse, 0x4, R17 ;  /* 0x0000000418117824 */ /* 0x040fe400078e0211 */
[----:B0-----:R-:W-:Y:S01]  /*4180*/  IMAD R19, R24, 0x8, R19 ;  /* 0x0000000818137824 */ /* 0x001fe200078e0213 */
[----:B------:R-:W-:Y:S01]  /*4190*/  ISETP.GE.U32.AND P0, PT, R16, 0x300, PT ;  /* 0x000003001000780c */ /* 0x000fe20003f06070 */
[----:B-1----:R1:W-:Y:S04]  /*41a0*/  STG.E.U16 desc[UR12][R8.64], R21 ;  /* 0x0000001508007986 */ /* 0x0023e8000c10150c */
[----:B--2---:R1:W-:Y:S04]  /*41b0*/  STG.E.U16 desc[UR12][R10.64], R23 ;  /* 0x000000170a007986 */ /* 0x0043e8000c10150c */
[----:B---3--:R1:W-:Y:S04]  /*41c0*/  STG.E.U16 desc[UR12][R12.64], R25 ;  /* 0x000000190c007986 */ /* 0x0083e8000c10150c */
[----:B----4-:R1:W-:Y:S01]  /*41d0*/  STG.E.U16 desc[UR12][R14.64], R27 ;  /* 0x0000001b0e007986 */ /* 0x0103e2000c10150c */
[----:B------:R-:W-:Y:S05]  /*41e0*/  @!P0 BRA `(.L_x_10) ;  /* 0xfffffffc00a08947 */ /* 0x000fea000383ffff */
.L_x_7:
[----:B------:R-:W-:Y:S05]  /*41f0*/  BSYNC.RECONVERGENT B0 ;  /* 0x0000000000007941 */ /* 0x000fea0003800200 */
.L_x_6:
[----:B------:R-:W-:-:S05]  /*4200*/  VIADD R5, R5, 0x1 ;  /* 0x0000000105057836 */ /* 0x000fca0000000000 */
[----:B------:R-:W-:-:S13]  /*4210*/  ISETP.NE.AND P0, PT, R5, 0x6, PT ;  /* 0x000000060500780c */ /* 0x000fda0003f05270 */
[----:B------:R-:W-:Y:S05]  /*4220*/  @P0 BRA `(.L_x_11) ;  /* 0xfffffff800e00947 */ /* 0x000fea000383ffff */
[----:B------:R-:W-:Y:S05]  /*4230*/  EXIT ;  /* 0x000000000000794d */ /* 0x000fea0003800000 */
.L_x_12:
[----:B------:R-:W-:-:S00]  /*4240*/  BRA `(.L_x_12) ;  /* 0xfffffffc00fc7947 */ /* 0x000fc0000383ffff */
[----:B------:R-:W-:-:S00]  /*4250*/  NOP ;  /* 0x0000000000007918 */ /* 0x000fc00000000000 */
        /* <DEDUP_REMOVED lines=10> */
.L_x_13:


//--------------------- .nv.shared._Z8winogradP7ushort4P6__halfPjS2_S3_ --------------------------
	.section	.nv.shared._Z8winogradP7ushort4P6__halfPjS2_S3_,"aw",@nobits
	.sectionflags	@""
	.align	2
.nv.shared._Z8winogradP7ushort4P6__halfPjS2_S3_:
	.zero		12288


//--------------------- .nv.shared.reserved.0     --------------------------
	.section	.nv.shared.reserved.0,"aw",@nobits
	.weak		__nv_reservedSMEM_offset_0_alias
	.size		__nv_reservedSMEM_offset_0_alias, 0, 64
	.other		__nv_reservedSMEM_offset_0_alias,@"STO_CUDA_RESERVED_SHARED STV_DEFAULT"
__nv_reservedSMEM_offset_0_alias:
	.zero		0
	.zero		64


//--------------------- .nv.constant0._Z8winogradP7ushort4P6__halfPjS2_S3_ --------------------------
	.section	.nv.constant0._Z8winogradP7ushort4P6__halfPjS2_S3_,"a",@progbits
	.sectionflags	@""
	.align	4
.nv.constant0._Z8winogradP7ushort4P6__halfPjS2_S3_:
	.zero		936


//--------------------- SYMBOLS --------------------------

	.type		.nv.reservedSmem.offset0,@object
	.size		.nv.reservedSmem.offset0,0x4
	.type		.nv.reservedSmem.cap,@object
	.size		.nv.reservedSmem.cap,0x4
